	.target	sm_90a

	.elftype	@"ET_EXEC"


//--------------------- .note.nv.tkinfo           --------------------------
	.section	.note.nv.tkinfo,"",@"SHT_NOTE"
	.sectionflags	@"SHF_NOTE_NV_TKINFO"
	.tkinfo
        /*0018*/ 	.word	0x00000002
        /*0030*/ 	.string	""
        /*0030*/ 	.string	"ptxas"
        /*0030*/ 	.string	"Cuda compilation tools, release 13.0, V13.0.88"
        /*0030*/ 	.string	"Build cuda_13.0.r13.0/compiler.36424714_0"
        /*0030*/ 	.string	"-arch sm_90a -m 64 "



//--------------------- .note.nv.cuinfo           --------------------------
	.section	.note.nv.cuinfo,"",@"SHT_NOTE"
	.sectionflags	@"SHF_NOTE_NV_CUINFO"
        /*0018*/ 	.short	0x0002
        /*001a*/ 	.short	0x005a
        /*001c*/ 	.short	0x0082
	.zero		2


//--------------------- .nv.info                  --------------------------
	.section	.nv.info,"",@"SHT_CUDA_INFO"
	.align	4


	//----- nvinfo : EIATTR_REGCOUNT
	.align		4
        /*0000*/ 	.byte	0x04, 0x2f
        /*0002*/ 	.short	(.L_18 - .L_17)
	.align		4
.L_17:
        /*0004*/ 	.word	index@(_ZN7cutlass13device_kernelINS_4gemm6kernel13GemmUniversalIN4cute5tupleIJiiiiEEENS1_10collective13CollectiveMmaINS1_34MainloopSm90TmaGmmaWarpSpecializedILi4ENS5_IJNS4_1CILi2EEENSA_ILi1EEESC_EEENS1_35KernelTmaWarpSpecializedCooperativeEEENS5_IJNSA_ILi128EEENSA_ILi256EEENSA_ILi64EEEEEENS_10bfloat16_tENS5_IJlSC_lEEESK_SL_NS4_8TiledMMAINS4_8MMA_AtomIJNS4_4SM904GMMA28MMA_64x256x16_F32BF16BF16_SSILNSP_5MajorE0ELSR_0ELNSP_7ScaleInE1ELSS_1EEEEEENS4_6LayoutISD_NS5_IJSC_NSA_ILi0EEESW_EEEEENS5_IJNS4_10UnderscoreESZ_SZ_EEEEENS4_13SM90_TMA_LOADENS4_14ComposedLayoutINS4_7SwizzleILi3ELi4ELi3EEENS4_18smem_ptr_flag_bitsILi16EEENSV_INS5_IJNSA_ILi8EEESI_EEENS5_IJSI_SC_EEEEEEEvNS4_8identityENS4_23SM90_TMA_LOAD_MULTICASTES1C_vS1D_EENS_8epilogue10collective18CollectiveEpilogueINS1G_22Sm90TmaWarpSpecializedILi4ELi2ELi16ELb1ELb0EEEJSJ_NS5_IJSG_NSA_ILi32EEEEEESK_SL_SK_SL_NS1G_6fusion15FusionCallbacksIS1K_NS1N_17LinCombPerRowBiasISK_fSK_SK_fLi8ELNS_15FloatRoundStyleE2EEESJ_S1M_JEEES12_NS13_INS14_ILi2ELi4ELi3EEES17_NSV_INS5_IJS18_S1L_EEENS5_IJS1L_SC_EEEEEEENS4_17SM75_U32x4_LDSM_NENS4_14SM90_TMA_STOREES1X_NS4_17SM90_U32x4_STSM_NENS4_9Copy_AtomIJS20_NS_6half_tEEEEvEEEvvEEEEvNT_6ParamsE)
        /*0008*/ 	.word	0x000000a8


	//----- nvinfo : EIATTR_FRAME_SIZE
	.align		4
.L_18:
        /*000c*/ 	.byte	0x04, 0x11
        /*000e*/ 	.short	(.L_20 - .L_19)
	.align		4
.L_19:
        /*0010*/ 	.word	index@(_ZN7cutlass13device_kernelINS_4gemm6kernel13GemmUniversalIN4cute5tupleIJiiiiEEENS1_10collective13CollectiveMmaINS1_34MainloopSm90TmaGmmaWarpSpecializedILi4ENS5_IJNS4_1CILi2EEENSA_ILi1EEESC_EEENS1_35KernelTmaWarpSpecializedCooperativeEEENS5_IJNSA_ILi128EEENSA_ILi256EEENSA_ILi64EEEEEENS_10bfloat16_tENS5_IJlSC_lEEESK_SL_NS4_8TiledMMAINS4_8MMA_AtomIJNS4_4SM904GMMA28MMA_64x256x16_F32BF16BF16_SSILNSP_5MajorE0ELSR_0ELNSP_7ScaleInE1ELSS_1EEEEEENS4_6LayoutISD_NS5_IJSC_NSA_ILi0EEESW_EEEEENS5_IJNS4_10UnderscoreESZ_SZ_EEEEENS4_13SM90_TMA_LOADENS4_14ComposedLayoutINS4_7SwizzleILi3ELi4ELi3EEENS4_18smem_ptr_flag_bitsILi16EEENSV_INS5_IJNSA_ILi8EEESI_EEENS5_IJSI_SC_EEEEEEEvNS4_8identityENS4_23SM90_TMA_LOAD_MULTICASTES1C_vS1D_EENS_8epilogue10collective18CollectiveEpilogueINS1G_22Sm90TmaWarpSpecializedILi4ELi2ELi16ELb1ELb0EEEJSJ_NS5_IJSG_NSA_ILi32EEEEEESK_SL_SK_SL_NS1G_6fusion15FusionCallbacksIS1K_NS1N_17LinCombPerRowBiasISK_fSK_SK_fLi8ELNS_15FloatRoundStyleE2EEESJ_S1M_JEEES12_NS13_INS14_ILi2ELi4ELi3EEES17_NSV_INS5_IJS18_S1L_EEENS5_IJS1L_SC_EEEEEEENS4_17SM75_U32x4_LDSM_NENS4_14SM90_TMA_STOREES1X_NS4_17SM90_U32x4_STSM_NENS4_9Copy_AtomIJS20_NS_6half_tEEEEvEEEvvEEEEvNT_6ParamsE)
        /*0014*/ 	.word	0x00000000


	//----- nvinfo : EIATTR_MIN_STACK_SIZE
	.align		4
.L_20:
        /*0018*/ 	.byte	0x04, 0x12
        /*001a*/ 	.short	(.L_22 - .L_21)
	.align		4
.L_21:
        /*001c*/ 	.word	index@(_ZN7cutlass13device_kernelINS_4gemm6kernel13GemmUniversalIN4cute5tupleIJiiiiEEENS1_10collective13CollectiveMmaINS1_34MainloopSm90TmaGmmaWarpSpecializedILi4ENS5_IJNS4_1CILi2EEENSA_ILi1EEESC_EEENS1_35KernelTmaWarpSpecializedCooperativeEEENS5_IJNSA_ILi128EEENSA_ILi256EEENSA_ILi64EEEEEENS_10bfloat16_tENS5_IJlSC_lEEESK_SL_NS4_8TiledMMAINS4_8MMA_AtomIJNS4_4SM904GMMA28MMA_64x256x16_F32BF16BF16_SSILNSP_5MajorE0ELSR_0ELNSP_7ScaleInE1ELSS_1EEEEEENS4_6LayoutISD_NS5_IJSC_NSA_ILi0EEESW_EEEEENS5_IJNS4_10UnderscoreESZ_SZ_EEEEENS4_13SM90_TMA_LOADENS4_14ComposedLayoutINS4_7SwizzleILi3ELi4ELi3EEENS4_18smem_ptr_flag_bitsILi16EEENSV_INS5_IJNSA_ILi8EEESI_EEENS5_IJSI_SC_EEEEEEEvNS4_8identityENS4_23SM90_TMA_LOAD_MULTICASTES1C_vS1D_EENS_8epilogue10collective18CollectiveEpilogueINS1G_22Sm90TmaWarpSpecializedILi4ELi2ELi16ELb1ELb0EEEJSJ_NS5_IJSG_NSA_ILi32EEEEEESK_SL_SK_SL_NS1G_6fusion15FusionCallbacksIS1K_NS1N_17LinCombPerRowBiasISK_fSK_SK_fLi8ELNS_15FloatRoundStyleE2EEESJ_S1M_JEEES12_NS13_INS14_ILi2ELi4ELi3EEES17_NSV_INS5_IJS18_S1L_EEENS5_IJS1L_SC_EEEEEEENS4_17SM75_U32x4_LDSM_NENS4_14SM90_TMA_STOREES1X_NS4_17SM90_U32x4_STSM_NENS4_9Copy_AtomIJS20_NS_6half_tEEEEvEEEvvEEEEvNT_6ParamsE)
        /*0020*/ 	.word	0x00000000
.L_22:


//--------------------- .nv.compat                --------------------------
	.section	.nv.compat,"",@"SHT_CUDA_COMPAT_INFO"
	.align	4
        /*0000*/ 	.byte	0x02, 0x09, 0x01, 0x00, 0x02, 0x02, 0x04, 0x00, 0x02, 0x05, 0x05, 0x00, 0x03, 0x07, 0x01, 0x01
        /*0010*/ 	.byte	0x02, 0x03, 0x01, 0x00, 0x02, 0x06, 0x01, 0x00, 0x04, 0x0b, 0x08, 0x00, 0x00, 0x00, 0x00, 0x00
        /*0020*/ 	.byte	0x00, 0x00, 0x00, 0x00


//--------------------- .nv.info._ZN7cutlass13device_kernelINS_4gemm6kernel13GemmUniversalIN4cute5tupleIJiiiiEEENS1_10collective13CollectiveMmaINS1_34MainloopSm90TmaGmmaWarpSpecializedILi4ENS5_IJNS4_1CILi2EEENSA_ILi1EEESC_EEENS1_35KernelTmaWarpSpecializedCooperativeEEENS5_IJNSA_ILi128EEENSA_ILi256EEENSA_ILi64EEEEEENS_10bfloat16_tENS5_IJlSC_lEEESK_SL_NS4_8TiledMMAINS4_8MMA_AtomIJNS4_4SM904GMMA28MMA_64x256x16_F32BF16BF16_SSILNSP_5MajorE0ELSR_0ELNSP_7ScaleInE1ELSS_1EEEEEENS4_6LayoutISD_NS5_IJSC_NSA_ILi0EEESW_EEEEENS5_IJNS4_10UnderscoreESZ_SZ_EEEEENS4_13SM90_TMA_LOADENS4_14ComposedLayoutINS4_7SwizzleILi3ELi4ELi3EEENS4_18smem_ptr_flag_bitsILi16EEENSV_INS5_IJNSA_ILi8EEESI_EEENS5_IJSI_SC_EEEEEEEvNS4_8identityENS4_23SM90_TMA_LOAD_MULTICASTES1C_vS1D_EENS_8epilogue10collective18CollectiveEpilogueINS1G_22Sm90TmaWarpSpecializedILi4ELi2ELi16ELb1ELb0EEEJSJ_NS5_IJSG_NSA_ILi32EEEEEESK_SL_SK_SL_NS1G_6fusion15FusionCallbacksIS1K_NS1N_17LinCombPerRowBiasISK_fSK_SK_fLi8ELNS_15FloatRoundStyleE2EEESJ_S1M_JEEES12_NS13_INS14_ILi2ELi4ELi3EEES17_NSV_INS5_IJS18_S1L_EEENS5_IJS1L_SC_EEEEEEENS4_17SM75_U32x4_LDSM_NENS4_14SM90_TMA_STOREES1X_NS4_17SM90_U32x4_STSM_NENS4_9Copy_AtomIJS20_NS_6half_tEEEEvEEEvvEEEEvNT_6ParamsE --------------------------
	.section	.nv.info._ZN7cutlass13device_kernelINS_4gemm6kernel13GemmUniversalIN4cute5tupleIJiiiiEEENS1_10collective13CollectiveMmaINS1_34MainloopSm90TmaGmmaWarpSpecializedILi4ENS5_IJNS4_1CILi2EEENSA_ILi1EEESC_EEENS1_35KernelTmaWarpSpecializedCooperativeEEENS5_IJNSA_ILi128EEENSA_ILi256EEENSA_ILi64EEEEEENS_10bfloat16_tENS5_IJlSC_lEEESK_SL_NS4_8TiledMMAINS4_8MMA_AtomIJNS4_4SM904GMMA28MMA_64x256x16_F32BF16BF16_SSILNSP_5MajorE0ELSR_0ELNSP_7ScaleInE1ELSS_1EEEEEENS4_6LayoutISD_NS5_IJSC_NSA_ILi0EEESW_EEEEENS5_IJNS4_10UnderscoreESZ_SZ_EEEEENS4_13SM90_TMA_LOADENS4_14ComposedLayoutINS4_7SwizzleILi3ELi4ELi3EEENS4_18smem_ptr_flag_bitsILi16EEENSV_INS5_IJNSA_ILi8EEESI_EEENS5_IJSI_SC_EEEEEEEvNS4_8identityENS4_23SM90_TMA_LOAD_MULTICASTES1C_vS1D_EENS_8epilogue10collective18CollectiveEpilogueINS1G_22Sm90TmaWarpSpecializedILi4ELi2ELi16ELb1ELb0EEEJSJ_NS5_IJSG_NSA_ILi32EEEEEESK_SL_SK_SL_NS1G_6fusion15FusionCallbacksIS1K_NS1N_17LinCombPerRowBiasISK_fSK_SK_fLi8ELNS_15FloatRoundStyleE2EEESJ_S1M_JEEES12_NS13_INS14_ILi2ELi4ELi3EEES17_NSV_INS5_IJS18_S1L_EEENS5_IJS1L_SC_EEEEEEENS4_17SM75_U32x4_LDSM_NENS4_14SM90_TMA_STOREES1X_NS4_17SM90_U32x4_STSM_NENS4_9Copy_AtomIJS20_NS_6half_tEEEEvEEEvvEEEEvNT_6ParamsE,"",@"SHT_CUDA_INFO"
	.sectionflags	@""
	.align	4


	//----- nvinfo : EIATTR_CUDA_API_VERSION
	.align		4
        /*0000*/ 	.byte	0x04, 0x37
        /*0002*/ 	.short	(.L_24 - .L_23)
.L_23:
        /*0004*/ 	.word	0x00000082


	//----- nvinfo : EIATTR_KPARAM_INFO
	.align		4
.L_24:
        /*0008*/ 	.byte	0x04, 0x17
        /*000a*/ 	.short	(.L_26 - .L_25)
.L_25:
        /*000c*/ 	.word	0x00000000
        /*0010*/ 	.short	0x0000
        /*0012*/ 	.short	0x0070
        /*0014*/ 	.byte	0x00, 0xf0, 0x01, 0x1c


	//----- nvinfo : EIATTR_SPARSE_MMA_MASK
	.align		4
.L_26:
        /*0018*/ 	.byte	0x03, 0x50
        /*001a*/ 	.short	0x0000


	//----- nvinfo : EIATTR_MAXREG_COUNT
	.align		4
        /*001c*/ 	.byte	0x03, 0x1b
        /*001e*/ 	.short	0x00a8


	//----- nvinfo : EIATTR_NUM_BARRIERS
	.align		4
        /*0020*/ 	.byte	0x02, 0x4c
        /*0022*/ 	.byte	0x02
	.zero		1


	//----- nvinfo : EIATTR_EXTERNS
	.align		4
        /*0024*/ 	.byte	0x04, 0x0f
        /*0026*/ 	.short	(.L_28 - .L_27)


	//   ....[0]....
	.align		4
.L_27:
        /*0028*/ 	.word	index@(__assertfail)


	//----- nvinfo : EIATTR_MERCURY_ISA_VERSION
	.align		4
.L_28:
        /*002c*/ 	.byte	0x03, 0x5f
        /*002e*/ 	.short	0x0101


	//----- nvinfo : EIATTR_INT_WARP_WIDE_INSTR_OFFSETS
	.align		4
        /*0030*/ 	.byte	0x04, 0x31
        /*0032*/ 	.short	(.L_30 - .L_29)


	//   ....[0]....
.L_29:
        /*0034*/ 	.word	0x00000950


	//   ....[1]....
        /*0038*/ 	.word	0x00000960


	//   ....[2]....
        /*003c*/ 	.word	0x00000ae0


	//   ....[3]....
        /*0040*/ 	.word	0x000021d0


	//----- nvinfo : EIATTR_COOP_GROUP_MASK_REGIDS
	.align		4
.L_30:
        /*0044*/ 	.byte	0x04, 0x29
        /*0046*/ 	.short	(.L_32 - .L_31)


	//   ....[0]....
.L_31:
        /*0048*/ 	.word	0xffffffff


	//   ....[1]....
        /*004c*/ 	.word	0xffffffff


	//   ....[2]....
        /*0050*/ 	.word	0xffffffff


	//   ....[3]....
        /*0054*/ 	.word	0xffffffff


	//   ....[4]....
        /*0058*/ 	.word	0xffffffff


	//   ....[5]....
        /*005c*/ 	.word	0xffffffff


	//   ....[6]....
        /*0060*/ 	.word	0xffffffff


	//----- nvinfo : EIATTR_COOP_GROUP_INSTR_OFFSETS
	.align		4
.L_32:
        /*0064*/ 	.byte	0x04, 0x28
        /*0066*/ 	.short	(.L_34 - .L_33)


	//   ....[0]....
.L_33:
        /*0068*/ 	.word	0x00000070


	//   ....[1]....
        /*006c*/ 	.word	0x00000080


	//   ....[2]....
        /*0070*/ 	.word	0x00000430


	//   ....[3]....
        /*0074*/ 	.word	0x000005c0


	//   ....[4]....
        /*0078*/ 	.word	0x00000770


	//   ....[5]....
        /*007c*/ 	.word	0x00000c80


	//   ....[6]....
        /*0080*/ 	.word	0x00001770


	//----- nvinfo : EIATTR_REG_RECONFIG
	.align		4
.L_34:
        /*0084*/ 	.byte	0x01, 0x54
	.zero		2


	//----- nvinfo : EIATTR_SYSCALL_OFFSETS
	.align		4
        /*0088*/ 	.byte	0x04, 0x46
        /*008a*/ 	.short	(.L_36 - .L_35)


	//   ....[0]....
.L_35:
        /*008c*/ 	.word	0x00001940


	//   ....[1]....
        /*0090*/ 	.word	0x00002400


	//   ....[2]....
        /*0094*/ 	.word	0x000024f0


	//----- nvinfo : EIATTR_MBARRIER_INSTR_OFFSETS
	.align		4
.L_36:
        /*0098*/ 	.byte	0x04, 0x39
        /*009a*/ 	.short	(.L_38 - .L_37)


	//   ....[0]....
.L_37:
        /*009c*/ 	.word	0x00000530
        /*00a0*/ 	.word	0x000000ff
        /*00a4*/ 	.word	0x00000000
        /*00a8*/ 	.short	0x0100
        /*00aa*/ 	.byte	0x08
	.zero		1


	//   ....[1]....
        /*00ac*/ 	.word	0x00000540
        /*00b0*/ 	.word	0x000000ff
        /*00b4*/ 	.word	0x00000020
        /*00b8*/ 	.short	0x0100
        /*00ba*/ 	.byte	0x08
	.zero		1


	//   ....[2]....
        /*00bc*/ 	.word	0x00000550
        /*00c0*/ 	.word	0x000000ff
        /*00c4*/ 	.word	0x00000008
        /*00c8*/ 	.short	0x0100
        /*00ca*/ 	.byte	0x08
	.zero		1


	//   ....[3]....
        /*00cc*/ 	.word	0x00000560
        /*00d0*/ 	.word	0x000000ff
        /*00d4*/ 	.word	0x00000028
        /*00d8*/ 	.short	0x0100
        /*00da*/ 	.byte	0x08
	.zero		1


	//   ....[4]....
        /*00dc*/ 	.word	0x00000570
        /*00e0*/ 	.word	0x000000ff
        /*00e4*/ 	.word	0x00000010
        /*00e8*/ 	.short	0x0100
        /*00ea*/ 	.byte	0x08
	.zero		1


	//   ....[5]....
        /*00ec*/ 	.word	0x00000580
        /*00f0*/ 	.word	0x000000ff
        /*00f4*/ 	.word	0x00000030
        /*00f8*/ 	.short	0x0100
        /*00fa*/ 	.byte	0x08
	.zero		1


	//   ....[6]....
        /*00fc*/ 	.word	0x00000590
        /*0100*/ 	.word	0x000000ff
        /*0104*/ 	.word	0x00000018
        /*0108*/ 	.short	0x0100
        /*010a*/ 	.byte	0x08
	.zero		1


	//   ....[7]....
        /*010c*/ 	.word	0x000005a0
        /*0110*/ 	.word	0x000000ff
        /*0114*/ 	.word	0x00000038
        /*0118*/ 	.short	0x0100
        /*011a*/ 	.byte	0x08
	.zero		1


	//   ....[8]....
        /*011c*/ 	.word	0x000006d0
        /*0120*/ 	.word	0x000000ff
        /*0124*/ 	.word	0x00000040
        /*0128*/ 	.short	0x0100
        /*012a*/ 	.byte	0x08
	.zero		1


	//   ....[9]....
        /*012c*/ 	.word	0x000006e0
        /*0130*/ 	.word	0x000000ff
        /*0134*/ 	.word	0x00000060
        /*0138*/ 	.short	0x0100
        /*013a*/ 	.byte	0x08
	.zero		1


	//   ....[10]....
        /*013c*/ 	.word	0x000006f0
        /*0140*/ 	.word	0x000000ff
        /*0144*/ 	.word	0x00000048
        /*0148*/ 	.short	0x0100
        /*014a*/ 	.byte	0x08
	.zero		1


	//   ....[11]....
        /*014c*/ 	.word	0x00000700
        /*0150*/ 	.word	0x000000ff
        /*0154*/ 	.word	0x00000068
        /*0158*/ 	.short	0x0100
        /*015a*/ 	.byte	0x08
	.zero		1


	//   ....[12]....
        /*015c*/ 	.word	0x00000710
        /*0160*/ 	.word	0x000000ff
        /*0164*/ 	.word	0x00000050
        /*0168*/ 	.short	0x0100
        /*016a*/ 	.byte	0x08
	.zero		1


	//   ....[13]....
        /*016c*/ 	.word	0x00000720
        /*0170*/ 	.word	0x000000ff
        /*0174*/ 	.word	0x00000070
        /*0178*/ 	.short	0x0100
        /*017a*/ 	.byte	0x08
	.zero		1


	//   ....[14]....
        /*017c*/ 	.word	0x00000730
        /*0180*/ 	.word	0x000000ff
        /*0184*/ 	.word	0x00000058
        /*0188*/ 	.short	0x0100
        /*018a*/ 	.byte	0x08
	.zero		1


	//   ....[15]....
        /*018c*/ 	.word	0x00000740
        /*0190*/ 	.word	0x000000ff
        /*0194*/ 	.word	0x00000078
        /*0198*/ 	.short	0x0100
        /*019a*/ 	.byte	0x08
	.zero		1


	//   ....[16]....
        /*019c*/ 	.word	0x00000b50
        /*01a0*/ 	.word	0x000000ff
        /*01a4*/ 	.word	0x00000080
        /*01a8*/ 	.short	0x0100
        /*01aa*/ 	.byte	0x06
	.zero		1


	//   ....[17]....
        /*01ac*/ 	.word	0x00000be0
        /*01b0*/ 	.word	0x000000ff
        /*01b4*/ 	.word	0x00000088
        /*01b8*/ 	.short	0x0100
        /*01ba*/ 	.byte	0x06
	.zero		1


	//   ....[18]....
        /*01bc*/ 	.word	0x000019c0
        /*01c0*/ 	.word	0x00000003
        /*01c4*/ 	.word	0x00000000
        /*01c8*/ 	.short	0x010a
        /*01ca*/ 	.byte	0x3f
	.zero		1


	//   ....[19]....
        /*01cc*/ 	.word	0x00001a00
        /*01d0*/ 	.word	0x00000003
        /*01d4*/ 	.word	0x00000000
        /*01d8*/ 	.short	0x010a
        /*01da*/ 	.byte	0x3f
	.zero		1


	//   ....[20]....
        /*01dc*/ 	.word	0x00001d90
        /*01e0*/ 	.word	0x000000ff
        /*01e4*/ 	.word	0x00000000
        /*01e8*/ 	.short	0x010a
        /*01ea*/ 	.byte	0x04
	.zero		1


	//   ....[21]....
        /*01ec*/ 	.word	0x00001dd0
        /*01f0*/ 	.word	0x000000ff
        /*01f4*/ 	.word	0x00000000
        /*01f8*/ 	.short	0x010a
        /*01fa*/ 	.byte	0x04
	.zero		1


	//   ....[22]....
        /*01fc*/ 	.word	0x00002060
        /*0200*/ 	.word	0x00000004
        /*0204*/ 	.word	0x00000000
        /*0208*/ 	.short	0x0101
        /*020a*/ 	.byte	0x3f
	.zero		1


	//   ....[23]....
        /*020c*/ 	.word	0x00002250
        /*0210*/ 	.word	0x00000000
        /*0214*/ 	.word	0x00000000
        /*0218*/ 	.short	0x0101
        /*021a*/ 	.byte	0x3f
	.zero		1


	//   ....[24]....
        /*021c*/ 	.word	0x00002df0
        /*0220*/ 	.word	0x000000ff
        /*0224*/ 	.word	0x00000040
        /*0228*/ 	.short	0x010a
        /*022a*/ 	.byte	0x35
	.zero		1


	//   ....[25]....
        /*022c*/ 	.word	0x000036f0
        /*0230*/ 	.word	0x000000ff
        /*0234*/ 	.word	0x00000000
        /*0238*/ 	.short	0x0101
        /*023a*/ 	.byte	0x04
	.zero		1


	//   ....[26]....
        /*023c*/ 	.word	0x000037c0
        /*0240*/ 	.word	0x00000004
        /*0244*/ 	.word	0x00000040
        /*0248*/ 	.short	0x010a
        /*024a*/ 	.byte	0x3f
	.zero		1


	//   ....[27]....
        /*024c*/ 	.word	0x00003f00
        /*0250*/ 	.word	0x000000ff
        /*0254*/ 	.word	0x00000000
        /*0258*/ 	.short	0x0101
        /*025a*/ 	.byte	0x04
	.zero		1


	//   ....[28]....
        /*025c*/ 	.word	0x00003ff0
        /*0260*/ 	.word	0x00000004
        /*0264*/ 	.word	0x00000040
        /*0268*/ 	.short	0x010a
        /*026a*/ 	.byte	0x3f
	.zero		1


	//   ....[29]....
        /*026c*/ 	.word	0x00004750
        /*0270*/ 	.word	0x000000ff
        /*0274*/ 	.word	0x00000000
        /*0278*/ 	.short	0x0101
        /*027a*/ 	.byte	0x04
	.zero		1


	//   ....[30]....
        /*027c*/ 	.word	0x00004830
        /*0280*/ 	.word	0x00000005
        /*0284*/ 	.word	0x00000040
        /*0288*/ 	.short	0x010a
        /*028a*/ 	.byte	0x3f
	.zero		1


	//   ....[31]....
        /*028c*/ 	.word	0x00004fa0
        /*0290*/ 	.word	0x000000ff
        /*0294*/ 	.word	0x00000000
        /*0298*/ 	.short	0x0101
        /*029a*/ 	.byte	0x04
	.zero		1


	//   ....[32]....
        /*029c*/ 	.word	0x00005080
        /*02a0*/ 	.word	0x00000004
        /*02a4*/ 	.word	0x00000040
        /*02a8*/ 	.short	0x010a
        /*02aa*/ 	.byte	0x3f
	.zero		1


	//   ....[33]....
        /*02ac*/ 	.word	0x000057d0
        /*02b0*/ 	.word	0x000000ff
        /*02b4*/ 	.word	0x00000000
        /*02b8*/ 	.short	0x0101
        /*02ba*/ 	.byte	0x04
	.zero		1


	//   ....[34]....
        /*02bc*/ 	.word	0x000058b0
        /*02c0*/ 	.word	0x00000004
        /*02c4*/ 	.word	0x00000040
        /*02c8*/ 	.short	0x010a
        /*02ca*/ 	.byte	0x3f
	.zero		1


	//   ....[35]....
        /*02cc*/ 	.word	0x00006000
        /*02d0*/ 	.word	0x000000ff
        /*02d4*/ 	.word	0x00000000
        /*02d8*/ 	.short	0x0101
        /*02da*/ 	.byte	0x04
	.zero		1


	//   ....[36]....
        /*02dc*/ 	.word	0x000060e0
        /*02e0*/ 	.word	0x00000004
        /*02e4*/ 	.word	0x00000040
        /*02e8*/ 	.short	0x010a
        /*02ea*/ 	.byte	0x3f
	.zero		1


	//   ....[37]....
        /*02ec*/ 	.word	0x00006830
        /*02f0*/ 	.word	0x000000ff
        /*02f4*/ 	.word	0x00000000
        /*02f8*/ 	.short	0x0101
        /*02fa*/ 	.byte	0x04
	.zero		1


	//   ....[38]....
        /*02fc*/ 	.word	0x00006900
        /*0300*/ 	.word	0x00000004
        /*0304*/ 	.word	0x00000040
        /*0308*/ 	.short	0x010a
        /*030a*/ 	.byte	0x3f
	.zero		1


	//   ....[39]....
        /*030c*/ 	.word	0x00007010
        /*0310*/ 	.word	0x000000ff
        /*0314*/ 	.word	0x00000000
        /*0318*/ 	.short	0x0101
        /*031a*/ 	.byte	0x04
	.zero		1


	//   ....[40]....
        /*031c*/ 	.word	0x000079d0
        /*0320*/ 	.word	0x000000ff
        /*0324*/ 	.word	0x00000000
        /*0328*/ 	.short	0x0101
        /*032a*/ 	.byte	0x04
	.zero		1


	//   ....[41]....
        /*032c*/ 	.word	0x00007ff0
        /*0330*/ 	.word	0x000000ff
        /*0334*/ 	.word	0x00000088
        /*0338*/ 	.short	0x010a
        /*033a*/ 	.byte	0x04
	.zero		1


	//   ....[42]....
        /*033c*/ 	.word	0x000083e0
        /*0340*/ 	.word	0x000000ff
        /*0344*/ 	.word	0x00000060
        /*0348*/ 	.short	0x010a
        /*034a*/ 	.byte	0x0d
	.zero		1


	//   ....[43]....
        /*034c*/ 	.word	0x000084d0
        /*0350*/ 	.word	0x000000ff
        /*0354*/ 	.word	0x00000040
        /*0358*/ 	.short	0x010b
        /*035a*/ 	.byte	0x0d
	.zero		1


	//   ....[44]....
        /*035c*/ 	.word	0x00008530
        /*0360*/ 	.word	0x000000ff
        /*0364*/ 	.word	0x00000000
        /*0368*/ 	.short	0x0101
        /*036a*/ 	.byte	0x10
	.zero		1


	//   ....[45]....
        /*036c*/ 	.word	0x00008560
        /*0370*/ 	.word	0x000000ff
        /*0374*/ 	.word	0x00000068
        /*0378*/ 	.short	0x010a
        /*037a*/ 	.byte	0x0d
	.zero		1


	//   ....[46]....
        /*037c*/ 	.word	0x00008670
        /*0380*/ 	.word	0x000000ff
        /*0384*/ 	.word	0x00000048
        /*0388*/ 	.short	0x010b
        /*038a*/ 	.byte	0x0d
	.zero		1


	//   ....[47]....
        /*038c*/ 	.word	0x000086d0
        /*0390*/ 	.word	0x000000ff
        /*0394*/ 	.word	0x00000000
        /*0398*/ 	.short	0x0101
        /*039a*/ 	.byte	0x12
	.zero		1


	//   ....[48]....
        /*039c*/ 	.word	0x00008700
        /*03a0*/ 	.word	0x000000ff
        /*03a4*/ 	.word	0x00000070
        /*03a8*/ 	.short	0x010a
        /*03aa*/ 	.byte	0x0d
	.zero		1


	//   ....[49]....
        /*03ac*/ 	.word	0x00008810
        /*03b0*/ 	.word	0x000000ff
        /*03b4*/ 	.word	0x00000050
        /*03b8*/ 	.short	0x010b
        /*03ba*/ 	.byte	0x0d
	.zero		1


	//   ....[50]....
        /*03bc*/ 	.word	0x00008870
        /*03c0*/ 	.word	0x000000ff
        /*03c4*/ 	.word	0x00000000
        /*03c8*/ 	.short	0x0101
        /*03ca*/ 	.byte	0x1d
	.zero		1


	//   ....[51]....
        /*03cc*/ 	.word	0x000088a0
        /*03d0*/ 	.word	0x000000ff
        /*03d4*/ 	.word	0x00000078
        /*03d8*/ 	.short	0x010a
        /*03da*/ 	.byte	0x0d
	.zero		1


	//   ....[52]....
        /*03dc*/ 	.word	0x000089b0
        /*03e0*/ 	.word	0x000000ff
        /*03e4*/ 	.word	0x00000058
        /*03e8*/ 	.short	0x010b
        /*03ea*/ 	.byte	0x0d
	.zero		1


	//   ....[53]....
        /*03ec*/ 	.word	0x00008a10
        /*03f0*/ 	.word	0x000000ff
        /*03f4*/ 	.word	0x00000000
        /*03f8*/ 	.short	0x0101
        /*03fa*/ 	.byte	0x1e
	.zero		1


	//   ....[54]....
        /*03fc*/ 	.word	0x00008a50
        /*0400*/ 	.word	0x000000ff
        /*0404*/ 	.word	0x00000060
        /*0408*/ 	.short	0x010a
        /*040a*/ 	.byte	0x0d
	.zero		1


	//   ....[55]....
        /*040c*/ 	.word	0x00008b50
        /*0410*/ 	.word	0x000000ff
        /*0414*/ 	.word	0x00000040
        /*0418*/ 	.short	0x010b
        /*041a*/ 	.byte	0x0d
	.zero		1


	//   ....[56]....
        /*041c*/ 	.word	0x00008b90
        /*0420*/ 	.word	0x000000ff
        /*0424*/ 	.word	0x00000000
        /*0428*/ 	.short	0x0101
        /*042a*/ 	.byte	0x10
	.zero		1


	//   ....[57]....
        /*042c*/ 	.word	0x00008bc0
        /*0430*/ 	.word	0x000000ff
        /*0434*/ 	.word	0x00000068
        /*0438*/ 	.short	0x010a
        /*043a*/ 	.byte	0x0d
	.zero		1


	//   ....[58]....
        /*043c*/ 	.word	0x00008cc0
        /*0440*/ 	.word	0x000000ff
        /*0444*/ 	.word	0x00000048
        /*0448*/ 	.short	0x010b
        /*044a*/ 	.byte	0x0d
	.zero		1


	//   ....[59]....
        /*044c*/ 	.word	0x00008d00
        /*0450*/ 	.word	0x000000ff
        /*0454*/ 	.word	0x00000000
        /*0458*/ 	.short	0x0101
        /*045a*/ 	.byte	0x12
	.zero		1


	//   ....[60]....
        /*045c*/ 	.word	0x00008d30
        /*0460*/ 	.word	0x000000ff
        /*0464*/ 	.word	0x00000070
        /*0468*/ 	.short	0x010a
        /*046a*/ 	.byte	0x0d
	.zero		1


	//   ....[61]....
        /*046c*/ 	.word	0x00008e30
        /*0470*/ 	.word	0x000000ff
        /*0474*/ 	.word	0x00000050
        /*0478*/ 	.short	0x010b
        /*047a*/ 	.byte	0x0d
	.zero		1


	//   ....[62]....
        /*047c*/ 	.word	0x00008e70
        /*0480*/ 	.word	0x000000ff
        /*0484*/ 	.word	0x00000000
        /*0488*/ 	.short	0x0101
        /*048a*/ 	.byte	0x1d
	.zero		1


	//   ....[63]....
        /*048c*/ 	.word	0x00008ea0
        /*0490*/ 	.word	0x000000ff
        /*0494*/ 	.word	0x00000078
        /*0498*/ 	.short	0x010a
        /*049a*/ 	.byte	0x0d
	.zero		1


	//   ....[64]....
        /*049c*/ 	.word	0x00008fa0
        /*04a0*/ 	.word	0x000000ff
        /*04a4*/ 	.word	0x00000058
        /*04a8*/ 	.short	0x010b
        /*04aa*/ 	.byte	0x0d
	.zero		1


	//   ....[65]....
        /*04ac*/ 	.word	0x00008ff0
        /*04b0*/ 	.word	0x000000ff
        /*04b4*/ 	.word	0x00000000
        /*04b8*/ 	.short	0x0101
        /*04ba*/ 	.byte	0x1e
	.zero		1


	//   ....[66]....
        /*04bc*/ 	.word	0x00009680
        /*04c0*/ 	.word	0x00000000
        /*04c4*/ 	.word	0x00000060
        /*04c8*/ 	.short	0x010a
        /*04ca*/ 	.byte	0x3f
	.zero		1


	//   ....[67]....
        /*04cc*/ 	.word	0x000096c0
        /*04d0*/ 	.word	0x00000000
        /*04d4*/ 	.word	0x00000068
        /*04d8*/ 	.short	0x010a
        /*04da*/ 	.byte	0x3f
	.zero		1


	//   ....[68]....
        /*04dc*/ 	.word	0x00009700
        /*04e0*/ 	.word	0x00000000
        /*04e4*/ 	.word	0x00000070
        /*04e8*/ 	.short	0x010a
        /*04ea*/ 	.byte	0x3f
	.zero		1


	//   ....[69]....
        /*04ec*/ 	.word	0x00009760
        /*04f0*/ 	.word	0x00000000
        /*04f4*/ 	.word	0x00000078
        /*04f8*/ 	.short	0x010a
        /*04fa*/ 	.byte	0x3f
	.zero		1


	//   ....[70]....
        /*04fc*/ 	.word	0x00009aa0
        /*0500*/ 	.word	0x0000000e
        /*0504*/ 	.word	0x00000020
        /*0508*/ 	.short	0x010a
        /*050a*/ 	.byte	0x3f
	.zero		1


	//   ....[71]....
        /*050c*/ 	.word	0x00009e50
        /*0510*/ 	.word	0x00000004
        /*0514*/ 	.word	0x00000088
        /*0518*/ 	.short	0x0101
        /*051a*/ 	.byte	0x3f
	.zero		1


	//   ....[72]....
        /*051c*/ 	.word	0x0000a550
        /*0520*/ 	.word	0x00000005
        /*0524*/ 	.word	0x00000000
        /*0528*/ 	.short	0x010a
        /*052a*/ 	.byte	0x3f
	.zero		1


	//   ....[73]....
        /*052c*/ 	.word	0x0000a5d0
        /*0530*/ 	.word	0x00000007
        /*0534*/ 	.word	0x00000000
        /*0538*/ 	.short	0x010a
        /*053a*/ 	.byte	0x3f
	.zero		1


	//   ....[74]....
        /*053c*/ 	.word	0x0000a660
        /*0540*/ 	.word	0x00000006
        /*0544*/ 	.word	0x00000000
        /*0548*/ 	.short	0x010a
        /*054a*/ 	.byte	0x3f
	.zero		1


	//   ....[75]....
        /*054c*/ 	.word	0x0000a6f0
        /*0550*/ 	.word	0x00000003
        /*0554*/ 	.word	0x00000000
        /*0558*/ 	.short	0x010a
        /*055a*/ 	.byte	0x3f
	.zero		1


	//   ....[76]....
        /*055c*/ 	.word	0x0000a750
        /*0560*/ 	.word	0x00000003
        /*0564*/ 	.word	0x00000000
        /*0568*/ 	.short	0x010a
        /*056a*/ 	.byte	0x3f
	.zero		1


	//   ....[77]....
        /*056c*/ 	.word	0x0000a7b0
        /*0570*/ 	.word	0x00000005
        /*0574*/ 	.word	0x00000000
        /*0578*/ 	.short	0x010a
        /*057a*/ 	.byte	0x3f
	.zero		1


	//   ....[78]....
        /*057c*/ 	.word	0x0000a810
        /*0580*/ 	.word	0x00000005
        /*0584*/ 	.word	0x00000040
        /*0588*/ 	.short	0x010a
        /*058a*/ 	.byte	0x3f
	.zero		1


	//   ....[79]....
        /*058c*/ 	.word	0x0000a860
        /*0590*/ 	.word	0x00000004
        /*0594*/ 	.word	0x00000040
        /*0598*/ 	.short	0x010a
        /*059a*/ 	.byte	0x3f
	.zero		1


	//   ....[80]....
        /*059c*/ 	.word	0x0000a8b0
        /*05a0*/ 	.word	0x00000004
        /*05a4*/ 	.word	0x00000040
        /*05a8*/ 	.short	0x010a
        /*05aa*/ 	.byte	0x3f
	.zero		1


	//   ....[81]....
        /*05ac*/ 	.word	0x0000a900
        /*05b0*/ 	.word	0x00000005
        /*05b4*/ 	.word	0x00000040
        /*05b8*/ 	.short	0x010a
        /*05ba*/ 	.byte	0x3f
	.zero		1


	//   ....[82]....
        /*05bc*/ 	.word	0x0000a950
        /*05c0*/ 	.word	0x00000004
        /*05c4*/ 	.word	0x00000040
        /*05c8*/ 	.short	0x010a
        /*05ca*/ 	.byte	0x3f
	.zero		1


	//   ....[83]....
        /*05cc*/ 	.word	0x0000a9a0
        /*05d0*/ 	.word	0x00000004
        /*05d4*/ 	.word	0x00000040
        /*05d8*/ 	.short	0x010a
        /*05da*/ 	.byte	0x3f
	.zero		1


	//   ....[84]....
        /*05dc*/ 	.word	0x0000a9f0
        /*05e0*/ 	.word	0x00000004
        /*05e4*/ 	.word	0x00000040
        /*05e8*/ 	.short	0x010a
        /*05ea*/ 	.byte	0x3f
	.zero		1


	//   ....[85]....
        /*05ec*/ 	.word	0x0000aa40
        /*05f0*/ 	.word	0x00000004
        /*05f4*/ 	.word	0x00000040
        /*05f8*/ 	.short	0x010a
        /*05fa*/ 	.byte	0x3f
	.zero		1


	//   ....[86]....
        /*05fc*/ 	.word	0x0000aaa0
        /*0600*/ 	.word	0x00000003
        /*0604*/ 	.word	0x00000088
        /*0608*/ 	.short	0x010a
        /*060a*/ 	.byte	0x3f
	.zero		1


	//   ....[87]....
        /*060c*/ 	.word	0x0000ab00
        /*0610*/ 	.word	0x00000005
        /*0614*/ 	.word	0x00000060
        /*0618*/ 	.short	0x010a
        /*061a*/ 	.byte	0x3f
	.zero		1


	//   ....[88]....
        /*061c*/ 	.word	0x0000ab60
        /*0620*/ 	.word	0x00000005
        /*0624*/ 	.word	0x00000068
        /*0628*/ 	.short	0x010a
        /*062a*/ 	.byte	0x3f
	.zero		1


	//   ....[89]....
        /*062c*/ 	.word	0x0000abc0
        /*0630*/ 	.word	0x00000005
        /*0634*/ 	.word	0x00000070
        /*0638*/ 	.short	0x010a
        /*063a*/ 	.byte	0x3f
	.zero		1


	//   ....[90]....
        /*063c*/ 	.word	0x0000ac20
        /*0640*/ 	.word	0x00000005
        /*0644*/ 	.word	0x00000078
        /*0648*/ 	.short	0x010a
        /*064a*/ 	.byte	0x3f
	.zero		1


	//   ....[91]....
        /*064c*/ 	.word	0x0000ac80
        /*0650*/ 	.word	0x00000005
        /*0654*/ 	.word	0x00000060
        /*0658*/ 	.short	0x010a
        /*065a*/ 	.byte	0x3f
	.zero		1


	//   ....[92]....
        /*065c*/ 	.word	0x0000ace0
        /*0660*/ 	.word	0x00000005
        /*0664*/ 	.word	0x00000068
        /*0668*/ 	.short	0x010a
        /*066a*/ 	.byte	0x3f
	.zero		1


	//   ....[93]....
        /*066c*/ 	.word	0x0000ad40
        /*0670*/ 	.word	0x00000005
        /*0674*/ 	.word	0x00000070
        /*0678*/ 	.short	0x010a
        /*067a*/ 	.byte	0x3f
	.zero		1


	//   ....[94]....
        /*067c*/ 	.word	0x0000ada0
        /*0680*/ 	.word	0x00000005
        /*0684*/ 	.word	0x00000078
        /*0688*/ 	.short	0x010a
        /*068a*/ 	.byte	0x3f
	.zero		1


	//   ....[95]....
        /*068c*/ 	.word	0x0000adf0
        /*0690*/ 	.word	0x00000000
        /*0694*/ 	.word	0x00000060
        /*0698*/ 	.short	0x010a
        /*069a*/ 	.byte	0x3f
	.zero		1


	//   ....[96]....
        /*069c*/ 	.word	0x0000ae40
        /*06a0*/ 	.word	0x00000000
        /*06a4*/ 	.word	0x00000068
        /*06a8*/ 	.short	0x010a
        /*06aa*/ 	.byte	0x3f
	.zero		1


	//   ....[97]....
        /*06ac*/ 	.word	0x0000ae90
        /*06b0*/ 	.word	0x00000000
        /*06b4*/ 	.word	0x00000070
        /*06b8*/ 	.short	0x010a
        /*06ba*/ 	.byte	0x3f
	.zero		1


	//   ....[98]....
        /*06bc*/ 	.word	0x0000af60
        /*06c0*/ 	.word	0x0000000e
        /*06c4*/ 	.word	0x00000020
        /*06c8*/ 	.short	0x010a
        /*06ca*/ 	.byte	0x3f
	.zero		1


	//   ....[99]....
        /*06cc*/ 	.word	0x0000b030
        /*06d0*/ 	.word	0x00000005
        /*06d4*/ 	.word	0x00000000
        /*06d8*/ 	.short	0x010a
        /*06da*/ 	.byte	0x3f
	.zero		1


	//   ....[100]....
        /*06dc*/ 	.word	0x0000b080
        /*06e0*/ 	.word	0x00000007
        /*06e4*/ 	.word	0x00000000
        /*06e8*/ 	.short	0x010a
        /*06ea*/ 	.byte	0x3f
	.zero		1


	//   ....[101]....
        /*06ec*/ 	.word	0x0000b0d0
        /*06f0*/ 	.word	0x00000006
        /*06f4*/ 	.word	0x00000000
        /*06f8*/ 	.short	0x010a
        /*06fa*/ 	.byte	0x3f
	.zero		1


	//----- nvinfo : EIATTR_NUM_MBARRIERS
	.align		4
.L_38:
        /*06fc*/ 	.byte	0x03, 0x38
        /*06fe*/ 	.short	0x0012


	//----- nvinfo : EIATTR_EXIT_INSTR_OFFSETS
	.align		4
        /*0700*/ 	.byte	0x04, 0x1c
        /*0702*/ 	.short	(.L_40 - .L_39)


	//   ....[0]....
.L_39:
        /*0704*/ 	.word	0x0000a740


	//----- nvinfo : EIATTR_MAX_THREADS
	.align		4
.L_40:
        /*0708*/ 	.byte	0x04, 0x05
        /*070a*/ 	.short	(.L_42 - .L_41)
.L_41:
        /*070c*/ 	.word	0x00000180
        /*0710*/ 	.word	0x00000001
        /*0714*/ 	.word	0x00000001


	//----- nvinfo : EIATTR_CRS_STACK_SIZE
	.align		4
.L_42:
        /*0718*/ 	.byte	0x04, 0x1e
        /*071a*/ 	.short	(.L_44 - .L_43)
.L_43:
        /*071c*/ 	.word	0x00000000


	//----- nvinfo : EIATTR_CBANK_PARAM_SIZE
	.align		4
.L_44:
        /*0720*/ 	.byte	0x03, 0x19
        /*0722*/ 	.short	0x0770


	//----- nvinfo : EIATTR_PARAM_CBANK
	.align		4
        /*0724*/ 	.byte	0x04, 0x0a
        /*0726*/ 	.short	(.L_46 - .L_45)
	.align		4
.L_45:
        /*0728*/ 	.word	index@(.nv.constant0._ZN7cutlass13device_kernelINS_4gemm6kernel13GemmUniversalIN4cute5tupleIJiiiiEEENS1_10collective13CollectiveMmaINS1_34MainloopSm90TmaGmmaWarpSpecializedILi4ENS5_IJNS4_1CILi2EEENSA_ILi1EEESC_EEENS1_35KernelTmaWarpSpecializedCooperativeEEENS5_IJNSA_ILi128EEENSA_ILi256EEENSA_ILi64EEEEEENS_10bfloat16_tENS5_IJlSC_lEEESK_SL_NS4_8TiledMMAINS4_8MMA_AtomIJNS4_4SM904GMMA28MMA_64x256x16_F32BF16BF16_SSILNSP_5MajorE0ELSR_0ELNSP_7ScaleInE1ELSS_1EEEEEENS4_6LayoutISD_NS5_IJSC_NSA_ILi0EEESW_EEEEENS5_IJNS4_10UnderscoreESZ_SZ_EEEEENS4_13SM90_TMA_LOADENS4_14ComposedLayoutINS4_7SwizzleILi3ELi4ELi3EEENS4_18smem_ptr_flag_bitsILi16EEENSV_INS5_IJNSA_ILi8EEESI_EEENS5_IJSI_SC_EEEEEEEvNS4_8identityENS4_23SM90_TMA_LOAD_MULTICASTES1C_vS1D_EENS_8epilogue10collective18CollectiveEpilogueINS1G_22Sm90TmaWarpSpecializedILi4ELi2ELi16ELb1ELb0EEEJSJ_NS5_IJSG_NSA_ILi32EEEEEESK_SL_SK_SL_NS1G_6fusion15FusionCallbacksIS1K_NS1N_17LinCombPerRowBiasISK_fSK_SK_fLi8ELNS_15FloatRoundStyleE2EEESJ_S1M_JEEES12_NS13_INS14_ILi2ELi4ELi3EEES17_NSV_INS5_IJS18_S1L_EEENS5_IJS1L_SC_EEEEEEENS4_17SM75_U32x4_LDSM_NENS4_14SM90_TMA_STOREES1X_NS4_17SM90_U32x4_STSM_NENS4_9Copy_AtomIJS20_NS_6half_tEEEEvEEEvvEEEEvNT_6ParamsE)
        /*072c*/ 	.short	0x0210
        /*072e*/ 	.short	0x0770


	//----- nvinfo : EIATTR_SW_WAR
	.align		4
.L_46:
        /*0730*/ 	.byte	0x04, 0x36
        /*0732*/ 	.short	(.L_48 - .L_47)
.L_47:
        /*0734*/ 	.word	0x00000008
.L_48:


//--------------------- .nv.callgraph             --------------------------
	.section	.nv.callgraph,"",@"SHT_CUDA_CALLGRAPH"
	.align	4
	.sectionentsize	8
	.align		4
        /*0000*/ 	.word	0x00000000
	.align		4
        /*0004*/ 	.word	0xffffffff
	.align		4
        /*0008*/ 	.word	index@(_ZN7cutlass13device_kernelINS_4gemm6kernel13GemmUniversalIN4cute5tupleIJiiiiEEENS1_10collective13CollectiveMmaINS1_34MainloopSm90TmaGmmaWarpSpecializedILi4ENS5_IJNS4_1CILi2EEENSA_ILi1EEESC_EEENS1_35KernelTmaWarpSpecializedCooperativeEEENS5_IJNSA_ILi128EEENSA_ILi256EEENSA_ILi64EEEEEENS_10bfloat16_tENS5_IJlSC_lEEESK_SL_NS4_8TiledMMAINS4_8MMA_AtomIJNS4_4SM904GMMA28MMA_64x256x16_F32BF16BF16_SSILNSP_5MajorE0ELSR_0ELNSP_7ScaleInE1ELSS_1EEEEEENS4_6LayoutISD_NS5_IJSC_NSA_ILi0EEESW_EEEEENS5_IJNS4_10UnderscoreESZ_SZ_EEEEENS4_13SM90_TMA_LOADENS4_14ComposedLayoutINS4_7SwizzleILi3ELi4ELi3EEENS4_18smem_ptr_flag_bitsILi16EEENSV_INS5_IJNSA_ILi8EEESI_EEENS5_IJSI_SC_EEEEEEEvNS4_8identityENS4_23SM90_TMA_LOAD_MULTICASTES1C_vS1D_EENS_8epilogue10collective18CollectiveEpilogueINS1G_22Sm90TmaWarpSpecializedILi4ELi2ELi16ELb1ELb0EEEJSJ_NS5_IJSG_NSA_ILi32EEEEEESK_SL_SK_SL_NS1G_6fusion15FusionCallbacksIS1K_NS1N_17LinCombPerRowBiasISK_fSK_SK_fLi8ELNS_15FloatRoundStyleE2EEESJ_S1M_JEEES12_NS13_INS14_ILi2ELi4ELi3EEES17_NSV_INS5_IJS18_S1L_EEENS5_IJS1L_SC_EEEEEEENS4_17SM75_U32x4_LDSM_NENS4_14SM90_TMA_STOREES1X_NS4_17SM90_U32x4_STSM_NENS4_9Copy_AtomIJS20_NS_6half_tEEEEvEEEvvEEEEvNT_6ParamsE)
	.align		4
        /*000c*/ 	.word	index@(__assertfail)
	.align		4
        /*0010*/ 	.word	0x00000000
	.align		4
        /*0014*/ 	.word	0xfffffffe
	.align		4
        /*0018*/ 	.word	0x00000000
	.align		4
        /*001c*/ 	.word	0xfffffffd
	.align		4
        /*0020*/ 	.word	0x00000000
	.align		4
        /*0024*/ 	.word	0xfffffffc


//--------------------- .nv.constant4             --------------------------
	.section	.nv.constant4,"a",@progbits
	.align	8
	.align		8
.nv.constant4:
        /*0000*/ 	.dword	__assertfail
	.align		8
        /*0008*/ 	.dword	__unnamed_1
	.align		8
        /*0010*/ 	.dword	__unnamed_2
	.align		8
        /*0018*/ 	.dword	_ZN39_INTERNAL_b6e716a0_4_k_cu_50a8ab48_35064cuda3std3__45__cpo5beginE
	.align		8
        /*0020*/ 	.dword	_ZN39_INTERNAL_b6e716a0_4_k_cu_50a8ab48_35064cuda3std3__45__cpo3endE
	.align		8
        /*0028*/ 	.dword	_ZN39_INTERNAL_b6e716a0_4_k_cu_50a8ab48_35064cuda3std3__45__cpo6cbeginE
	.align		8
        /*0030*/ 	.dword	_ZN39_INTERNAL_b6e716a0_4_k_cu_50a8ab48_35064cuda3std3__45__cpo4cendE
	.align		8
        /*0038*/ 	.dword	_ZN39_INTERNAL_b6e716a0_4_k_cu_50a8ab48_35064cuda3std3__441_GLOBAL__N__b6e716a0_4_k_cu_50a8ab48_35066ignoreE
	.align		8
        /*0040*/ 	.dword	_ZN39_INTERNAL_b6e716a0_4_k_cu_50a8ab48_35064cuda3std3__419piecewise_constructE
	.align		8
        /*0048*/ 	.dword	_ZN39_INTERNAL_b6e716a0_4_k_cu_50a8ab48_35064cuda3std3__48in_placeE
	.align		8
        /*0050*/ 	.dword	_ZN39_INTERNAL_b6e716a0_4_k_cu_50a8ab48_35064cuda3std6ranges3__45__cpo4swapE
	.align		8
        /*0058*/ 	.dword	_ZN39_INTERNAL_b6e716a0_4_k_cu_50a8ab48_35064cuda3std6ranges3__45__cpo9iter_moveE
	.align		8
        /*0060*/ 	.dword	_ZN39_INTERNAL_b6e716a0_4_k_cu_50a8ab48_35064cute7productE
	.align		8
        /*0068*/ 	.dword	_ZN39_INTERNAL_b6e716a0_4_k_cu_50a8ab48_35064cute1_E
	.align		8
        /*0070*/ 	.dword	$str$22
	.align		8
        /*0078*/ 	.dword	$str$23
	.align		8
        /*0080*/ 	.dword	$str$26
	.align		8
        /*0088*/ 	.dword	$str$27


//--------------------- .text._ZN7cutlass13device_kernelINS_4gemm6kernel13GemmUniversalIN4cute5tupleIJiiiiEEENS1_10collective13CollectiveMmaINS1_34MainloopSm90TmaGmmaWarpSpecializedILi4ENS5_IJNS4_1CILi2EEENSA_ILi1EEESC_EEENS1_35KernelTmaWarpSpecializedCooperativeEEENS5_IJNSA_ILi128EEENSA_ILi256EEENSA_ILi64EEEEEENS_10bfloat16_tENS5_IJlSC_lEEESK_SL_NS4_8TiledMMAINS4_8MMA_AtomIJNS4_4SM904GMMA28MMA_64x256x16_F32BF16BF16_SSILNSP_5MajorE0ELSR_0ELNSP_7ScaleInE1ELSS_1EEEEEENS4_6LayoutISD_NS5_IJSC_NSA_ILi0EEESW_EEEEENS5_IJNS4_10UnderscoreESZ_SZ_EEEEENS4_13SM90_TMA_LOADENS4_14ComposedLayoutINS4_7SwizzleILi3ELi4ELi3EEENS4_18smem_ptr_flag_bitsILi16EEENSV_INS5_IJNSA_ILi8EEESI_EEENS5_IJSI_SC_EEEEEEEvNS4_8identityENS4_23SM90_TMA_LOAD_MULTICASTES1C_vS1D_EENS_8epilogue10collective18CollectiveEpilogueINS1G_22Sm90TmaWarpSpecializedILi4ELi2ELi16ELb1ELb0EEEJSJ_NS5_IJSG_NSA_ILi32EEEEEESK_SL_SK_SL_NS1G_6fusion15FusionCallbacksIS1K_NS1N_17LinCombPerRowBiasISK_fSK_SK_fLi8ELNS_15FloatRoundStyleE2EEESJ_S1M_JEEES12_NS13_INS14_ILi2ELi4ELi3EEES17_NSV_INS5_IJS18_S1L_EEENS5_IJS1L_SC_EEEEEEENS4_17SM75_U32x4_LDSM_NENS4_14SM90_TMA_STOREES1X_NS4_17SM90_U32x4_STSM_NENS4_9Copy_AtomIJS20_NS_6half_tEEEEvEEEvvEEEEvNT_6ParamsE --------------------------
	.section	.text._ZN7cutlass13device_kernelINS_4gemm6kernel13GemmUniversalIN4cute5tupleIJiiiiEEENS1_10collective13CollectiveMmaINS1_34MainloopSm90TmaGmmaWarpSpecializedILi4ENS5_IJNS4_1CILi2EEENSA_ILi1EEESC_EEENS1_35KernelTmaWarpSpecializedCooperativeEEENS5_IJNSA_ILi128EEENSA_ILi256EEENSA_ILi64EEEEEENS_10bfloat16_tENS5_IJlSC_lEEESK_SL_NS4_8TiledMMAINS4_8MMA_AtomIJNS4_4SM904GMMA28MMA_64x256x16_F32BF16BF16_SSILNSP_5MajorE0ELSR_0ELNSP_7ScaleInE1ELSS_1EEEEEENS4_6LayoutISD_NS5_IJSC_NSA_ILi0EEESW_EEEEENS5_IJNS4_10UnderscoreESZ_SZ_EEEEENS4_13SM90_TMA_LOADENS4_14ComposedLayoutINS4_7SwizzleILi3ELi4ELi3EEENS4_18smem_ptr_flag_bitsILi16EEENSV_INS5_IJNSA_ILi8EEESI_EEENS5_IJSI_SC_EEEEEEEvNS4_8identityENS4_23SM90_TMA_LOAD_MULTICASTES1C_vS1D_EENS_8epilogue10collective18CollectiveEpilogueINS1G_22Sm90TmaWarpSpecializedILi4ELi2ELi16ELb1ELb0EEEJSJ_NS5_IJSG_NSA_ILi32EEEEEESK_SL_SK_SL_NS1G_6fusion15FusionCallbacksIS1K_NS1N_17LinCombPerRowBiasISK_fSK_SK_fLi8ELNS_15FloatRoundStyleE2EEESJ_S1M_JEEES12_NS13_INS14_ILi2ELi4ELi3EEES17_NSV_INS5_IJS18_S1L_EEENS5_IJS1L_SC_EEEEEEENS4_17SM75_U32x4_LDSM_NENS4_14SM90_TMA_STOREES1X_NS4_17SM90_U32x4_STSM_NENS4_9Copy_AtomIJS20_NS_6half_tEEEEvEEEvvEEEEvNT_6ParamsE,"ax",@progbits
	.align	128
.text._ZN7cutlass13device_kernelINS_4gemm6kernel13GemmUniversalIN4cute5tupleIJiiiiEEENS1_10collective13CollectiveMmaINS1_34MainloopSm90TmaGmmaWarpSpecializedILi4ENS5_IJNS4_1CILi2EEENSA_ILi1EEESC_EEENS1_35KernelTmaWarpSpecializedCooperativeEEENS5_IJNSA_ILi128EEENSA_ILi256EEENSA_ILi64EEEEEENS_10bfloat16_tENS5_IJlSC_lEEESK_SL_NS4_8TiledMMAINS4_8MMA_AtomIJNS4_4SM904GMMA28MMA_64x256x16_F32BF16BF16_SSILNSP_5MajorE0ELSR_0ELNSP_7ScaleInE1ELSS_1EEEEEENS4_6LayoutISD_NS5_IJSC_NSA_ILi0EEESW_EEEEENS5_IJNS4_10UnderscoreESZ_SZ_EEEEENS4_13SM90_TMA_LOADENS4_14ComposedLayoutINS4_7SwizzleILi3ELi4ELi3EEENS4_18smem_ptr_flag_bitsILi16EEENSV_INS5_IJNSA_ILi8EEESI_EEENS5_IJSI_SC_EEEEEEEvNS4_8identityENS4_23SM90_TMA_LOAD_MULTICASTES1C_vS1D_EENS_8epilogue10collective18CollectiveEpilogueINS1G_22Sm90TmaWarpSpecializedILi4ELi2ELi16ELb1ELb0EEEJSJ_NS5_IJSG_NSA_ILi32EEEEEESK_SL_SK_SL_NS1G_6fusion15FusionCallbacksIS1K_NS1N_17LinCombPerRowBiasISK_fSK_SK_fLi8ELNS_15FloatRoundStyleE2EEESJ_S1M_JEEES12_NS13_INS14_ILi2ELi4ELi3EEES17_NSV_INS5_IJS18_S1L_EEENS5_IJS1L_SC_EEEEEEENS4_17SM75_U32x4_LDSM_NENS4_14SM90_TMA_STOREES1X_NS4_17SM90_U32x4_STSM_NENS4_9Copy_AtomIJS20_NS_6half_tEEEEvEEEvvEEEEvNT_6ParamsE:
        .type           _ZN7cutlass13device_kernelINS_4gemm6kernel13GemmUniversalIN4cute5tupleIJiiiiEEENS1_10collective13CollectiveMmaINS1_34MainloopSm90TmaGmmaWarpSpecializedILi4ENS5_IJNS4_1CILi2EEENSA_ILi1EEESC_EEENS1_35KernelTmaWarpSpecializedCooperativeEEENS5_IJNSA_ILi128EEENSA_ILi256EEENSA_ILi64EEEEEENS_10bfloat16_tENS5_IJlSC_lEEESK_SL_NS4_8TiledMMAINS4_8MMA_AtomIJNS4_4SM904GMMA28MMA_64x256x16_F32BF16BF16_SSILNSP_5MajorE0ELSR_0ELNSP_7ScaleInE1ELSS_1EEEEEENS4_6LayoutISD_NS5_IJSC_NSA_ILi0EEESW_EEEEENS5_IJNS4_10UnderscoreESZ_SZ_EEEEENS4_13SM90_TMA_LOADENS4_14ComposedLayoutINS4_7SwizzleILi3ELi4ELi3EEENS4_18smem_ptr_flag_bitsILi16EEENSV_INS5_IJNSA_ILi8EEESI_EEENS5_IJSI_SC_EEEEEEEvNS4_8identityENS4_23SM90_TMA_LOAD_MULTICASTES1C_vS1D_EENS_8epilogue10collective18CollectiveEpilogueINS1G_22Sm90TmaWarpSpecializedILi4ELi2ELi16ELb1ELb0EEEJSJ_NS5_IJSG_NSA_ILi32EEEEEESK_SL_SK_SL_NS1G_6fusion15FusionCallbacksIS1K_NS1N_17LinCombPerRowBiasISK_fSK_SK_fLi8ELNS_15FloatRoundStyleE2EEESJ_S1M_JEEES12_NS13_INS14_ILi2ELi4ELi3EEES17_NSV_INS5_IJS18_S1L_EEENS5_IJS1L_SC_EEEEEEENS4_17SM75_U32x4_LDSM_NENS4_14SM90_TMA_STOREES1X_NS4_17SM90_U32x4_STSM_NENS4_9Copy_AtomIJS20_NS_6half_tEEEEvEEEvvEEEEvNT_6ParamsE,@function
        .size           _ZN7cutlass13device_kernelINS_4gemm6kernel13GemmUniversalIN4cute5tupleIJiiiiEEENS1_10collective13CollectiveMmaINS1_34MainloopSm90TmaGmmaWarpSpecializedILi4ENS5_IJNS4_1CILi2EEENSA_ILi1EEESC_EEENS1_35KernelTmaWarpSpecializedCooperativeEEENS5_IJNSA_ILi128EEENSA_ILi256EEENSA_ILi64EEEEEENS_10bfloat16_tENS5_IJlSC_lEEESK_SL_NS4_8TiledMMAINS4_8MMA_AtomIJNS4_4SM904GMMA28MMA_64x256x16_F32BF16BF16_SSILNSP_5MajorE0ELSR_0ELNSP_7ScaleInE1ELSS_1EEEEEENS4_6LayoutISD_NS5_IJSC_NSA_ILi0EEESW_EEEEENS5_IJNS4_10UnderscoreESZ_SZ_EEEEENS4_13SM90_TMA_LOADENS4_14ComposedLayoutINS4_7SwizzleILi3ELi4ELi3EEENS4_18smem_ptr_flag_bitsILi16EEENSV_INS5_IJNSA_ILi8EEESI_EEENS5_IJSI_SC_EEEEEEEvNS4_8identityENS4_23SM90_TMA_LOAD_MULTICASTES1C_vS1D_EENS_8epilogue10collective18CollectiveEpilogueINS1G_22Sm90TmaWarpSpecializedILi4ELi2ELi16ELb1ELb0EEEJSJ_NS5_IJSG_NSA_ILi32EEEEEESK_SL_SK_SL_NS1G_6fusion15FusionCallbacksIS1K_NS1N_17LinCombPerRowBiasISK_fSK_SK_fLi8ELNS_15FloatRoundStyleE2EEESJ_S1M_JEEES12_NS13_INS14_ILi2ELi4ELi3EEES17_NSV_INS5_IJS18_S1L_EEENS5_IJS1L_SC_EEEEEEENS4_17SM75_U32x4_LDSM_NENS4_14SM90_TMA_STOREES1X_NS4_17SM90_U32x4_STSM_NENS4_9Copy_AtomIJS20_NS_6half_tEEEEvEEEvvEEEEvNT_6ParamsE,(.L_x_267 - _ZN7cutlass13device_kernelINS_4gemm6kernel13GemmUniversalIN4cute5tupleIJiiiiEEENS1_10collective13CollectiveMmaINS1_34MainloopSm90TmaGmmaWarpSpecializedILi4ENS5_IJNS4_1CILi2EEENSA_ILi1EEESC_EEENS1_35KernelTmaWarpSpecializedCooperativeEEENS5_IJNSA_ILi128EEENSA_ILi256EEENSA_ILi64EEEEEENS_10bfloat16_tENS5_IJlSC_lEEESK_SL_NS4_8TiledMMAINS4_8MMA_AtomIJNS4_4SM904GMMA28MMA_64x256x16_F32BF16BF16_SSILNSP_5MajorE0ELSR_0ELNSP_7ScaleInE1ELSS_1EEEEEENS4_6LayoutISD_NS5_IJSC_NSA_ILi0EEESW_EEEEENS5_IJNS4_10UnderscoreESZ_SZ_EEEEENS4_13SM90_TMA_LOADENS4_14ComposedLayoutINS4_7SwizzleILi3ELi4ELi3EEENS4_18smem_ptr_flag_bitsILi16EEENSV_INS5_IJNSA_ILi8EEESI_EEENS5_IJSI_SC_EEEEEEEvNS4_8identityENS4_23SM90_TMA_LOAD_MULTICASTES1C_vS1D_EENS_8epilogue10collective18CollectiveEpilogueINS1G_22Sm90TmaWarpSpecializedILi4ELi2ELi16ELb1ELb0EEEJSJ_NS5_IJSG_NSA_ILi32EEEEEESK_SL_SK_SL_NS1G_6fusion15FusionCallbacksIS1K_NS1N_17LinCombPerRowBiasISK_fSK_SK_fLi8ELNS_15FloatRoundStyleE2EEESJ_S1M_JEEES12_NS13_INS14_ILi2ELi4ELi3EEES17_NSV_INS5_IJS18_S1L_EEENS5_IJS1L_SC_EEEEEEENS4_17SM75_U32x4_LDSM_NENS4_14SM90_TMA_STOREES1X_NS4_17SM90_U32x4_STSM_NENS4_9Copy_AtomIJS20_NS_6half_tEEEEvEEEvvEEEEvNT_6ParamsE)
        .other          _ZN7cutlass13device_kernelINS_4gemm6kernel13GemmUniversalIN4cute5tupleIJiiiiEEENS1_10collective13CollectiveMmaINS1_34MainloopSm90TmaGmmaWarpSpecializedILi4ENS5_IJNS4_1CILi2EEENSA_ILi1EEESC_EEENS1_35KernelTmaWarpSpecializedCooperativeEEENS5_IJNSA_ILi128EEENSA_ILi256EEENSA_ILi64EEEEEENS_10bfloat16_tENS5_IJlSC_lEEESK_SL_NS4_8TiledMMAINS4_8MMA_AtomIJNS4_4SM904GMMA28MMA_64x256x16_F32BF16BF16_SSILNSP_5MajorE0ELSR_0ELNSP_7ScaleInE1ELSS_1EEEEEENS4_6LayoutISD_NS5_IJSC_NSA_ILi0EEESW_EEEEENS5_IJNS4_10UnderscoreESZ_SZ_EEEEENS4_13SM90_TMA_LOADENS4_14ComposedLayoutINS4_7SwizzleILi3ELi4ELi3EEENS4_18smem_ptr_flag_bitsILi16EEENSV_INS5_IJNSA_ILi8EEESI_EEENS5_IJSI_SC_EEEEEEEvNS4_8identityENS4_23SM90_TMA_LOAD_MULTICASTES1C_vS1D_EENS_8epilogue10collective18CollectiveEpilogueINS1G_22Sm90TmaWarpSpecializedILi4ELi2ELi16ELb1ELb0EEEJSJ_NS5_IJSG_NSA_ILi32EEEEEESK_SL_SK_SL_NS1G_6fusion15FusionCallbacksIS1K_NS1N_17LinCombPerRowBiasISK_fSK_SK_fLi8ELNS_15FloatRoundStyleE2EEESJ_S1M_JEEES12_NS13_INS14_ILi2ELi4ELi3EEES17_NSV_INS5_IJS18_S1L_EEENS5_IJS1L_SC_EEEEEEENS4_17SM75_U32x4_LDSM_NENS4_14SM90_TMA_STOREES1X_NS4_17SM90_U32x4_STSM_NENS4_9Copy_AtomIJS20_NS_6half_tEEEEvEEEvvEEEEvNT_6ParamsE,@"STO_CUDA_ENTRY STV_DEFAULT"
_ZN7cutlass13device_kernelINS_4gemm6kernel13GemmUniversalIN4cute5tupleIJiiiiEEENS1_10collective13CollectiveMmaINS1_34MainloopSm90TmaGmmaWarpSpecializedILi4ENS5_IJNS4_1CILi2EEENSA_ILi1EEESC_EEENS1_35KernelTmaWarpSpecializedCooperativeEEENS5_IJNSA_ILi128EEENSA_ILi256EEENSA_ILi64EEEEEENS_10bfloat16_tENS5_IJlSC_lEEESK_SL_NS4_8TiledMMAINS4_8MMA_AtomIJNS4_4SM904GMMA28MMA_64x256x16_F32BF16BF16_SSILNSP_5MajorE0ELSR_0ELNSP_7ScaleInE1ELSS_1EEEEEENS4_6LayoutISD_NS5_IJSC_NSA_ILi0EEESW_EEEEENS5_IJNS4_10UnderscoreESZ_SZ_EEEEENS4_13SM90_TMA_LOADENS4_14ComposedLayoutINS4_7SwizzleILi3ELi4ELi3EEENS4_18smem_ptr_flag_bitsILi16EEENSV_INS5_IJNSA_ILi8EEESI_EEENS5_IJSI_SC_EEEEEEEvNS4_8identityENS4_23SM90_TMA_LOAD_MULTICASTES1C_vS1D_EENS_8epilogue10collective18CollectiveEpilogueINS1G_22Sm90TmaWarpSpecializedILi4ELi2ELi16ELb1ELb0EEEJSJ_NS5_IJSG_NSA_ILi32EEEEEESK_SL_SK_SL_NS1G_6fusion15FusionCallbacksIS1K_NS1N_17LinCombPerRowBiasISK_fSK_SK_fLi8ELNS_15FloatRoundStyleE2EEESJ_S1M_JEEES12_NS13_INS14_ILi2ELi4ELi3EEES17_NSV_INS5_IJS18_S1L_EEENS5_IJS1L_SC_EEEEEEENS4_17SM75_U32x4_LDSM_NENS4_14SM90_TMA_STOREES1X_NS4_17SM90_U32x4_STSM_NENS4_9Copy_AtomIJS20_NS_6half_tEEEEvEEEvvEEEEvNT_6ParamsE:
[----:B------:R-:W1:Y:S01]  /*0000*/  LDC R1, c[0x0][0x28] ;  /* 0x00000a00ff017b82 */ /* 0x000e620000000800 */
[----:B------:R-:W2:Y:S07]  /*0010*/  S2R R18, SR_TID.X ;  /* 0x0000000000127919 */ /* 0x000eae0000002100 */
[----:B------:R-:W3:Y:S01]  /*0020*/  LDC.64 R4, c[0x0][0x588] ;  /* 0x00016200ff047b82 */ /* 0x000ee20000000a00 */
[----:B------:R-:W-:Y:S01]  /*0030*/  ELECT P0, URZ, PT ;  /* 0x00000000003f782f */ /* 0x000fe20003800000 */
[----:B------:R-:W-:Y:S01]  /*0040*/  BSSY B0, `(.L_x_0) ;  /* 0x0000016000007945 */ /* 0x000fe20003800000 */
[----:B--2---:R-:W-:-:S02]  /*0050*/  SHF.R.U32.HI R2, RZ, 0x5, R18 ;  /* 0x00000005ff027819 */ /* 0x004fc40000011612 */
[----:B------:R-:W-:-:S03]  /*0060*/  SHF.R.U32.HI R6, RZ, 0x7, R18 ;  /* 0x00000007ff067819 */ /* 0x000fc60000011612 */
[----:B------:R-:W2:Y:S04]  /*0070*/  SHFL.IDX PT, R0, R2, RZ, 0x1f ;  /* 0x00001fff02007589 */ /* 0x000ea800000e0000 */
[----:B------:R4:W1:Y:S01]  /*0080*/  SHFL.IDX PT, R10, R6, RZ, 0x1f ;  /* 0x00001fff060a7589 */ /* 0x00086200000e0000 */
[----:B--2---:R-:W-:Y:S02]  /*0090*/  ISETP.NE.OR P0, PT, R0, RZ, !P0 ;  /* 0x000000ff0000720c */ /* 0x004fe40004705670 */
[----:B------:R-:W-:-:S11]  /*00a0*/  SHF.R.S32.HI R3, RZ, 0x1f, R0 ;  /* 0x0000001fff037819 */ /* 0x000fd60000011400 */
[----:B-1-34-:R-:W-:Y:S05]  /*00b0*/  @P0 BRA `(.L_x_1) ;  /* 0x0000000000380947 */ /* 0x01afea0003800000 */
[----:B------:R-:W-:Y:S02]  /*00c0*/  ULDC.64 UR4, c[0x0][0x198] ;  /* 0x0000660000047ab9 */ /* 0x000fe40000000a00 */
[----:B------:R-:W-:Y:S02]  /*00d0*/  UIADD3 UR6, UP0, UR4, 0xf0, URZ ;  /* 0x000000f004067890 */ /* 0x000fe4000ff1e03f */
[----:B------:R-:W-:Y:S02]  /*00e0*/  UIADD3 UR8, UP1, UR4, 0x1f0, URZ ;  /* 0x000001f004087890 */ /* 0x000fe4000ff3e03f */
[----:B------:R-:W-:Y:S02]  /*00f0*/  UIADD3 UR10, UP2, UR4, 0x3f0, URZ ;  /* 0x000003f0040a7890 */ /* 0x000fe4000ff5e03f */
[----:B------:R-:W-:Y:S02]  /*0100*/  UIADD3 UR4, UP3, UR4, 0x4f0, URZ ;  /* 0x000004f004047890 */ /* 0x000fe4000ff7e03f */
[----:B------:R-:W-:-:S02]  /*0110*/  UIADD3.X UR7, URZ, UR5, URZ, UP0, !UPT ;  /* 0x000000053f077290 */ /* 0x000fc400087fe43f */
[----:B------:R-:W-:Y:S02]  /*0120*/  UIADD3.X UR9, URZ, UR5, URZ, UP1, !UPT ;  /* 0x000000053f097290 */ /* 0x000fe40008ffe43f */
[----:B------:R-:W-:Y:S02]  /*0130*/  UIADD3.X UR11, URZ, UR5, URZ, UP2, !UPT ;  /* 0x000000053f0b7290 */ /* 0x000fe400097fe43f */
[----:B------:R-:W-:-:S03]  /*0140*/  UIADD3.X UR5, URZ, UR5, URZ, UP3, !UPT ;  /* 0x000000053f057290 */ /* 0x000fc60009ffe43f */
[----:B------:R1:W-:Y:S02]  /*0150*/  UTMACCTL.PF [UR6] ;  /* 0x00000000060079b9 */ /* 0x0003e40008040000 */
[----:B------:R1:W-:Y:S02]  /*0160*/  UTMACCTL.PF [UR8] ;  /* 0x00000000080079b9 */ /* 0x0003e40008040000 */
[----:B------:R1:W-:Y:S02]  /*0170*/  UTMACCTL.PF [UR10] ;  /* 0x000000000a0079b9 */ /* 0x0003e40008040000 */
[----:B------:R1:W-:Y:S02]  /*0180*/  UTMACCTL.PF [UR4] ;  /* 0x00000000040079b9 */ /* 0x0003e40008040000 */
[----:B-1----:R-:W-:Y:S01]  /*0190*/  NOP ;  /* 0x0000000000007918 */ /* 0x002fe20000000000 */
.L_x_1:
[----:B------:R-:W-:Y:S05]  /*01a0*/  BSYNC B0 ;  /* 0x0000000000007941 */ /* 0x000fea0003800000 */
.L_x_0:
[----:B------:R-:W-:Y:S01]  /*01b0*/  ULDC.64 UR4, c[0x0][0x590] ;  /* 0x0001640000047ab9 */ /* 0x000fe20000000a00 */
[----:B------:R-:W-:Y:S01]  /*01c0*/  LEA.HI R3, R3, R0, RZ, 0x2 ;  /* 0x0000000003037211 */ /* 0x000fe200078f10ff */
[----:B------:R-:W-:Y:S01]  /*01d0*/  ULDC.64 UR48, c[0x0][0x208] ;  /* 0x0000820000307ab9 */ /* 0x000fe20000000a00 */
[----:B------:R-:W-:Y:S01]  /*01e0*/  ISETP.NE.U32.AND P1, PT, RZ, UR4, PT ;  /* 0x00000004ff007c0c */ /* 0x000fe2000bf25070 */
[----:B------:R-:W-:Y:S01]  /*01f0*/  IMAD.MOV.U32 R6, RZ, RZ, R4 ;  /* 0x000000ffff067224 */ /* 0x000fe200078e0004 */
[----:B------:R-:W-:Y:S01]  /*0200*/  LOP3.LUT R3, R3, 0xfffffffc, RZ, 0xc0, !PT ;  /* 0xfffffffc03037812 */ /* 0x000fe200078ec0ff */
[----:B------:R-:W-:Y:S01]  /*0210*/  IMAD.MOV.U32 R7, RZ, RZ, R5 ;  /* 0x000000ffff077224 */ /* 0x000fe200078e0005 */
[----:B------:R-:W-:Y:S02]  /*0220*/  ISETP.NE.AND.EX P2, PT, RZ, UR5, PT, P1 ;  /* 0x00000005ff007c0c */ /* 0x000fe4000bf45310 */
[----:B------:R-:W-:Y:S01]  /*0230*/  PRMT R8, RZ, 0x7610, R8 ;  /* 0x00007610ff087816 */ /* 0x000fe20000000008 */
[----:B------:R-:W-:-:S10]  /*0240*/  IMAD.IADD R0, R0, 0x1, -R3 ;  /* 0x0000000100007824 */ /* 0x000fd400078e0a03 */
[----:B------:R-:W-:Y:S05]  /*0250*/  @P2 BRA `(.L_x_2) ;  /* 0x0000000000302947 */ /* 0x000fea0003800000 */
[----:B------:R-:W-:Y:S02]  /*0260*/  ULDC.64 UR6, c[0x0][0x588] ;  /* 0x0001620000067ab9 */ /* 0x000fe40000000a00 */
[----:B------:R-:W-:-:S04]  /*0270*/  ISETP.NE.U32.AND P0, PT, RZ, UR6, PT ;  /* 0x00000006ff007c0c */ /* 0x000fc8000bf05070 */
[----:B------:R-:W-:-:S13]  /*0280*/  ISETP.NE.AND.EX P0, PT, RZ, UR7, PT, P0 ;  /* 0x00000007ff007c0c */ /* 0x000fda000bf05300 */
[----:B------:R-:W-:Y:S05]  /*0290*/  @!P0 BRA `(.L_x_3) ;  /* 0x0000000000108947 */ /* 0x000fea0003800000 */
[----:B------:R-:W2:Y:S01]  /*02a0*/  LDG.E R3, desc[UR48][R6.64] ;  /* 0x0000003006037981 */ /* 0x000ea2000c1e1900 */
[----:B------:R-:W-:Y:S02]  /*02b0*/  MOV R8, 0x1 ;  /* 0x0000000100087802 */ /* 0x000fe40000000f00 */
[----:B--2---:R-:W-:Y:S01]  /*02c0*/  FSETP.NEU.AND P3, PT, R3, RZ, PT ;  /* 0x000000ff0300720b */ /* 0x004fe20003f6d000 */
[----:B------:R-:W-:-:S12]  /*02d0*/  BRA `(.L_x_2) ;  /* 0x0000000000107947 */ /* 0x000fd80003800000 */
.L_x_3:
[----:B------:R-:W-:Y:S01]  /*02e0*/  ULDC UR6, c[0x0][0x580] ;  /* 0x0001600000067ab9 */ /* 0x000fe20000000800 */
[----:B------:R-:W-:Y:S01]  /*02f0*/  IMAD.MOV.U32 R8, RZ, RZ, 0x1 ;  /* 0x00000001ff087424 */ /* 0x000fe200078e00ff */
[----:B------:R-:W-:Y:S02]  /*0300*/  FSETP.NEU.AND P3, PT, RZ, UR6, PT ;  /* 0x00000006ff007c0b */ /* 0x000fe4000bf6d000 */
[----:B------:R-:W-:-:S11]  /*0310*/  CS2R R6, SRZ ;  /* 0x0000000000067805 */ /* 0x000fd6000001ff00 */
.L_x_2:
[----:B------:R-:W-:Y:S01]  /*0320*/  ISETP.NE.U32.AND P0, PT, R6, RZ, PT ;  /* 0x000000ff0600720c */ /* 0x000fe20003f05070 */
[----:B------:R-:W-:Y:S01]  /*0330*/  IMAD.MOV.U32 R3, RZ, RZ, 0x1 ;  /* 0x00000001ff037424 */ /* 0x000fe200078e00ff */
[----:B------:R-:W-:Y:S02]  /*0340*/  ISETP.NE.AND.EX P1, PT, RZ, UR5, PT, P1 ;  /* 0x00000005ff007c0c */ /* 0x000fe4000bf25310 */
[----:B------:R-:W-:-:S13]  /*0350*/  ISETP.NE.AND.EX P0, PT, R7, RZ, PT, P0 ;  /* 0x000000ff0700720c */ /* 0x000fda0003f05300 */
[----:B------:R-:W-:Y:S05]  /*0360*/  @P0 BRA P1, `(.L_x_4) ;  /* 0x0000000000300947 */ /* 0x000fea0000800000 */
[----:B------:R-:W-:Y:S02]  /*0370*/  ISETP.NE.U32.AND P1, PT, RZ, UR4, PT ;  /* 0x00000004ff007c0c */ /* 0x000fe4000bf25070 */
[----:B------:R-:W-:Y:S02]  /*0380*/  ISETP.NE.U32.AND P0, PT, R6, RZ, PT ;  /* 0x000000ff0600720c */ /* 0x000fe40003f05070 */
[----:B------:R-:W-:Y:S02]  /*0390*/  ISETP.NE.AND.EX P1, PT, RZ, UR5, PT, P1 ;  /* 0x00000005ff007c0c */ /* 0x000fe4000bf25310 */
[----:B------:R-:W-:Y:S02]  /*03a0*/  PRMT R3, R8, 0x9910, RZ ;  /* 0x0000991008037816 */ /* 0x000fe400000000ff */
[----:B------:R-:W-:Y:S02]  /*03b0*/  ISETP.NE.AND.EX P0, PT, R7, RZ, PT, P0 ;  /* 0x000000ff0700720c */ /* 0x000fe40003f05300 */
[----:B------:R-:W-:-:S02]  /*03c0*/  ISETP.NE.AND P4, PT, R3, RZ, PT ;  /* 0x000000ff0300720c */ /* 0x000fc40003f85270 */
[----:B------:R-:W-:Y:S02]  /*03d0*/  SEL R6, RZ, 0xffffffff, P3 ;  /* 0xffffffffff067807 */ /* 0x000fe40001800000 */
[----:B------:R-:W-:-:S04]  /*03e0*/  SEL R3, RZ, 0xffffffff, P0 ;  /* 0xffffffffff037807 */ /* 0x000fc80000000000 */
[----:B------:R-:W-:-:S04]  /*03f0*/  @P1 SEL R6, R3, R6, !P4 ;  /* 0x0000000603061207 */ /* 0x000fc80006000000 */
[----:B------:R-:W-:-:S04]  /*0400*/  LOP3.LUT R6, R6, 0x1, RZ, 0xc0, !PT ;  /* 0x0000000106067812 */ /* 0x000fc800078ec0ff */
[----:B------:R-:W-:-:S04]  /*0410*/  ISETP.NE.U32.AND P0, PT, R6, 0x1, PT ;  /* 0x000000010600780c */ /* 0x000fc80003f05070 */
[----:B------:R-:W-:-:S09]  /*0420*/  SEL R3, RZ, 0x1, !P0 ;  /* 0x00000001ff037807 */ /* 0x000fd20004000000 */
.L_x_4:
[----:B------:R-:W1:Y:S02]  /*0430*/  SHFL.IDX PT, R7, R2, RZ, 0x1f ;  /* 0x00001fff02077589 */ /* 0x000e6400000e0000 */
[----:B-1----:R-:W-:-:S13]  /*0440*/  ISETP.NE.AND P0, PT, R7, RZ, PT ;  /* 0x000000ff0700720c */ /* 0x002fda0003f05270 */
[----:B------:R-:W-:Y:S05]  /*0450*/  @P0 BRA `(.L_x_5) ;  /* 0x0000000000580947 */ /* 0x000fea0003800000 */
[----:B------:R-:W1:Y:S01]  /*0460*/  S2UR UR8, SR_CgaCtaId ;  /* 0x00000000000879c3 */ /* 0x000e620000008800 */
[----:B------:R-:W-:Y:S01]  /*0470*/  UMOV UR4, 0x400 ;  /* 0x0000040000047882 */ /* 0x000fe20000000000 */
[----:B------:R-:W-:Y:S01]  /*0480*/  UMOV UR5, 0x1 ;  /* 0x0000000100057882 */ /* 0x000fe20000000000 */
[----:B------:R-:W-:Y:S01]  /*0490*/  UMOV UR6, 0x4 ;  /* 0x0000000400067882 */ /* 0x000fe20000000000 */
[----:B------:R-:W-:Y:S01]  /*04a0*/  ELECT P0, URZ, PT ;  /* 0x00000000003f782f */ /* 0x000fe20003800000 */
[----:B------:R-:W-:-:S04]  /*04b0*/  UIADD3 UR6, -UR6, 0x100000, URZ ;  /* 0x0010000006067890 */ /* 0x000fc8000fffe13f */
[----:B------:R-:W-:Y:S02]  /*04c0*/  USHF.L.U32 UR7, UR6, 0xb, URZ ;  /* 0x0000000b06077899 */ /* 0x000fe4000800063f */
[----:B------:R-:W-:Y:S02]  /*04d0*/  USHF.L.U32 UR6, UR6, 0x1, URZ ;  /* 0x0000000106067899 */ /* 0x000fe4000800063f */
[----:B-1----:R-:W-:Y:S02]  /*04e0*/  ULEA UR8, UR8, UR4, 0x18 ;  /* 0x0000000408087291 */ /* 0x002fe4000f8ec03f */
[----:B------:R-:W-:-:S04]  /*04f0*/  UIADD3 UR4, -UR5, 0x100000, URZ ;  /* 0x0010000005047890 */ /* 0x000fc8000fffe13f */
[----:B------:R-:W-:Y:S02]  /*0500*/  USHF.L.U32 UR5, UR4, 0xb, URZ ;  /* 0x0000000b04057899 */ /* 0x000fe4000800063f */
[----:B------:R-:W-:Y:S01]  /*0510*/  USHF.L.U32 UR4, UR4, 0x1, URZ ;  /* 0x0000000104047899 */ /* 0x000fe2000800063f */
[----:B------:R-:W1:Y:S11]  /*0520*/  FENCE.VIEW.ASYNC.S ;  /* 0x00000000000073c6 */ /* 0x000e760000000000 */
[----:B-1----:R1:W2:Y:S01]  /*0530*/  SYNCS.EXCH.64 URZ, [UR8], UR4 ;  /* 0x00000004083f75b2 */ /* 0x0022a20008000100 */
[----:B------:R1:W3:Y:S01]  /*0540*/  SYNCS.EXCH.64 URZ, [UR8+0x20], UR6 ;  /* 0x00002006083f75b2 */ /* 0x0002e20008000100 */
[----:B------:R1:W4:Y:S01]  /*0550*/  SYNCS.EXCH.64 URZ, [UR8+0x8], UR4 ;  /* 0x00000804083f75b2 */ /* 0x0003220008000100 */
[----:B------:R1:W1:Y:S01]  /*0560*/  SYNCS.EXCH.64 URZ, [UR8+0x28], UR6 ;  /* 0x00002806083f75b2 */ /* 0x0002620008000100 */
[----:B------:R1:W1:Y:S01]  /*0570*/  SYNCS.EXCH.64 URZ, [UR8+0x10], UR4 ;  /* 0x00001004083f75b2 */ /* 0x0002620008000100 */
[----:B------:R1:W1:Y:S01]  /*0580*/  SYNCS.EXCH.64 URZ, [UR8+0x30], UR6 ;  /* 0x00003006083f75b2 */ /* 0x0002620008000100 */
[----:B------:R1:W1:Y:S01]  /*0590*/  SYNCS.EXCH.64 URZ, [UR8+0x18], UR4 ;  /* 0x00001804083f75b2 */ /* 0x0002620008000100 */
[----:B------:R1:W1:Y:S01]  /*05a0*/  SYNCS.EXCH.64 URZ, [UR8+0x38], UR6 ;  /* 0x00003806083f75b2 */ /* 0x0002620008000100 */
[----:B------:R-:W-:Y:S01]  /*05b0*/  NOP ;  /* 0x0000000000007918 */ /* 0x000fe20000000000 */
.L_x_5:
[----:B------:R-:W5:Y:S01]  /*05c0*/  SHFL.IDX PT, R6, R2, RZ, 0x1f ;  /* 0x00001fff02067589 */ /* 0x000f6200000e0000 */
[----:B------:R-:W-:Y:S01]  /*05d0*/  NOP ;  /* 0x0000000000007918 */ /* 0x000fe20000000000 */
[----:B-----5:R-:W-:-:S13]  /*05e0*/  ISETP.NE.AND P0, PT, R6, RZ, PT ;  /* 0x000000ff0600720c */ /* 0x020fda0003f05270 */
[----:B------:R-:W-:Y:S05]  /*05f0*/  @P0 BRA `(.L_x_6) ;  /* 0x0000000000580947 */ /* 0x000fea0003800000 */
[----:B-1----:R-:W1:Y:S01]  /*0600*/  S2UR UR5, SR_CgaCtaId ;  /* 0x00000000000579c3 */ /* 0x002e620000008800 */
[----:B------:R-:W-:Y:S01]  /*0610*/  UMOV UR4, 0x400 ;  /* 0x0000040000047882 */ /* 0x000fe20000000000 */
[----:B------:R-:W-:Y:S01]  /*0620*/  UMOV UR6, 0x20 ;  /* 0x0000002000067882 */ /* 0x000fe20000000000 */
[----:B------:R-:W-:Y:S01]  /*0630*/  UMOV UR7, 0x100 ;  /* 0x0000010000077882 */ /* 0x000fe20000000000 */
[----:B------:R-:W-:Y:S01]  /*0640*/  ELECT P0, URZ, PT ;  /* 0x00000000003f782f */ /* 0x000fe20003800000 */
[----:B-1----:R-:W-:Y:S02]  /*0650*/  ULEA UR8, UR5, UR4, 0x18 ;  /* 0x0000000405087291 */ /* 0x002fe4000f8ec03f */
[----:B------:R-:W-:-:S04]  /*0660*/  UIADD3 UR4, -UR6, 0x100000, URZ ;  /* 0x0010000006047890 */ /* 0x000fc8000fffe13f */
[----:B------:R-:W-:Y:S02]  /*0670*/  USHF.L.U32 UR5, UR4, 0xb, URZ ;  /* 0x0000000b04057899 */ /* 0x000fe4000800063f */
[----:B------:R-:W-:Y:S02]  /*0680*/  USHF.L.U32 UR4, UR4, 0x1, URZ ;  /* 0x0000000104047899 */ /* 0x000fe4000800063f */
[----:B------:R-:W-:-:S04]  /*0690*/  UIADD3 UR6, -UR7, 0x100000, URZ ;  /* 0x0010000007067890 */ /* 0x000fc8000fffe13f */
[----:B------:R-:W-:Y:S02]  /*06a0*/  USHF.L.U32 UR7, UR6, 0xb, URZ ;  /* 0x0000000b06077899 */ /* 0x000fe4000800063f */
[----:B------:R-:W-:Y:S01]  /*06b0*/  USHF.L.U32 UR6, UR6, 0x1, URZ ;  /* 0x0000000106067899 */ /* 0x000fe2000800063f */
[----:B------:R-:W1:Y:S03]  /*06c0*/  FENCE.VIEW.ASYNC.S ;  /* 0x00000000000073c6 */ /* 0x000e660000000000 */
[----:B-1----:R1:W1:Y:S08]  /*06d0*/  SYNCS.EXCH.64 URZ, [UR8+0x40], UR4 ;  /* 0x00004004083f75b2 */ /* 0x0022700008000100 */
[----:B------:R1:W1:Y:S01]  /*06e0*/  SYNCS.EXCH.64 URZ, [UR8+0x60], UR6 ;  /* 0x00006006083f75b2 */ /* 0x0002620008000100 */
[----:B------:R1:W1:Y:S01]  /*06f0*/  SYNCS.EXCH.64 URZ, [UR8+0x48], UR4 ;  /* 0x00004804083f75b2 */ /* 0x0002620008000100 */
[----:B------:R1:W1:Y:S01]  /*0700*/  SYNCS.EXCH.64 URZ, [UR8+0x68], UR6 ;  /* 0x00006806083f75b2 */ /* 0x0002620008000100 */
[----:B------:R1:W1:Y:S01]  /*0710*/  SYNCS.EXCH.64 URZ, [UR8+0x50], UR4 ;  /* 0x00005004083f75b2 */ /* 0x0002620008000100 */
[----:B------:R1:W1:Y:S01]  /*0720*/  SYNCS.EXCH.64 URZ, [UR8+0x70], UR6 ;  /* 0x00007006083f75b2 */ /* 0x0002620008000100 */
[----:B------:R1:W1:Y:S01]  /*0730*/  SYNCS.EXCH.64 URZ, [UR8+0x58], UR4 ;  /* 0x00005804083f75b2 */ /* 0x0002620008000100 */
[----:B------:R1:W1:Y:S01]  /*0740*/  SYNCS.EXCH.64 URZ, [UR8+0x78], UR6 ;  /* 0x00007806083f75b2 */ /* 0x0002620008000100 */
[----:B------:R-:W-:Y:S01]  /*0750*/  NOP ;  /* 0x0000000000007918 */ /* 0x000fe20000000000 */
.L_x_6:
[----:B------:R-:W-:Y:S01]  /*0760*/  SHF.R.S32.HI R9, RZ, 0x1f, R18 ;  /* 0x0000001fff097819 */ /* 0x000fe20000011412 */
[----:B------:R-:W5:Y:S01]  /*0770*/  SHFL.IDX PT, R2, R2, RZ, 0x1f ;  /* 0x00001fff02027589 */ /* 0x000f6200000e0000 */
[----:B-1----:R-:W1:Y:S01]  /*0780*/  S2UR UR8, SR_CTAID.X ;  /* 0x00000000000879c3 */ /* 0x002e620000002500 */
[----:B------:R-:W-:Y:S02]  /*0790*/  ELECT P0, URZ, PT ;  /* 0x00000000003f782f */ /* 0x000fe40003800000 */
[----:B------:R-:W-:Y:S01]  /*07a0*/  LEA.HI R9, R9, R18, RZ, 0x7 ;  /* 0x0000001209097211 */ /* 0x000fe200078f38ff */
[----:B------:R-:W2:Y:S01]  /*07b0*/  S2R R6, SR_CTAID.Y ;  /* 0x0000000000067919 */ /* 0x000ea20000002600 */
[----:B------:R-:W-:Y:S01]  /*07c0*/  SHF.R.S32.HI R12, RZ, 0x1f, R7 ;  /* 0x0000001fff0c7819 */ /* 0x000fe20000011407 */
[----:B------:R-:W-:Y:S01]  /*07d0*/  ULDC UR4, c[0x0][0x150] ;  /* 0x0000540000047ab9 */ /* 0x000fe20000000800 */
[----:B------:R-:W-:Y:S01]  /*07e0*/  LOP3.LUT R9, R9, 0xffffff80, RZ, 0xc0, !PT ;  /* 0xffffff8009097812 */ /* 0x000fe200078ec0ff */
[----:B------:R-:W-:Y:S01]  /*07f0*/  IMAD.MOV.U32 R152, RZ, RZ, 0x1 ;  /* 0x00000001ff987424 */ /* 0x000fe200078e00ff */
[----:B------:R-:W-:Y:S01]  /*0800*/  LEA.HI R12, R12, R7, RZ, 0x2 ;  /* 0x000000070c0c7211 */ /* 0x000fe200078f10ff */
[----:B------:R-:W-:Y:S01]  /*0810*/  NOP ;  /* 0x0000000000007918 */ /* 0x000fe20000000000 */
[----:B------:R-:W-:Y:S01]  /*0820*/  ISETP.NE.AND P4, PT, R0, RZ, PT ;  /* 0x000000ff0000720c */ /* 0x000fe20003f85270 */
[----:B------:R-:W-:Y:S01]  /*0830*/  IMAD.IADD R11, R18, 0x1, -R9 ;  /* 0x00000001120b7824 */ /* 0x000fe200078e0a09 */
[----:B------:R-:W-:Y:S01]  /*0840*/  LOP3.LUT R12, R12, 0x3ffffffc, RZ, 0xc0, !PT ;  /* 0x3ffffffc0c0c7812 */ /* 0x000fe200078ec0ff */
[----:B------:R-:W-:Y:S01]  /*0850*/  UMOV UR38, 0x1 ;  /* 0x0000000100267882 */ /* 0x000fe20000000000 */
[----:B------:R-:W-:-:S02]  /*0860*/  ISETP.NE.AND P5, PT, R10, RZ, PT ;  /* 0x000000ff0a00720c */ /* 0x000fc40003fa5270 */
[----:B------:R-:W-:Y:S02]  /*0870*/  SHF.R.S32.HI R8, RZ, 0x1f, R11 ;  /* 0x0000001fff087819 */ /* 0x000fe4000001140b */
[----:B------:R-:W-:Y:S02]  /*0880*/  IADD3 R12, R7, -R12, RZ ;  /* 0x8000000c070c7210 */ /* 0x000fe40007ffe0ff */
[----:B------:R-:W-:Y:S02]  /*0890*/  LEA.HI R8, R8, R11, RZ, 0x3 ;  /* 0x0000000b08087211 */ /* 0x000fe400078f18ff */
[----:B-----5:R-:W-:Y:S02]  /*08a0*/  ISETP.NE.OR P0, PT, R2, RZ, !P0 ;  /* 0x000000ff0200720c */ /* 0x020fe40004705670 */
[----:B-1----:R-:W-:Y:S02]  /*08b0*/  I2FP.F32.U32 R13, UR8 ;  /* 0x00000008000d7c45 */ /* 0x002fe40008201000 */
[----:B------:R-:W-:-:S02]  /*08c0*/  SHF.R.S32.HI R2, RZ, 0x3, R8 ;  /* 0x00000003ff027819 */ /* 0x000fc40000011408 */
[----:B------:R-:W-:Y:S01]  /*08d0*/  SHF.R.S32.HI R9, RZ, 0x1f, R8 ;  /* 0x0000001fff097819 */ /* 0x000fe20000011408 */
[----:B------:R-:W-:Y:S01]  /*08e0*/  FMUL R13, R13, UR4 ;  /* 0x000000040d0d7c20 */ /* 0x000fe20008400000 */
[----:B------:R-:W1:Y:S01]  /*08f0*/  LDC R8, c[0x0][0x144] ;  /* 0x00005100ff087b82 */ /* 0x000e620000000800 */
[----:B------:R-:W-:Y:S01]  /*0900*/  ULDC UR4, c[0x0][0x154] ;  /* 0x0000550000047ab9 */ /* 0x000fe20000000800 */
[----:B------:R-:W-:Y:S02]  /*0910*/  LEA.HI R9, R9, R2, RZ, 0x2 ;  /* 0x0000000209097211 */ /* 0x000fe400078f10ff */
[----:B--2---:R-:W-:Y:S01]  /*0920*/  I2FP.F32.U32 R14, R6 ;  /* 0x00000006000e7245 */ /* 0x004fe20000201000 */
[----:B------:R-:W2:Y:S01]  /*0930*/  F2I.U32.TRUNC.NTZ R13, R13 ;  /* 0x0000000d000d7305 */ /* 0x000ea2000020f000 */
[----:B------:R-:W-:Y:S01]  /*0940*/  LOP3.LUT R9, R9, 0xfffffffc, RZ, 0xc0, !PT ;  /* 0xfffffffc09097812 */ /* 0x000fe200078ec0ff */
[----:B------:R-:W-:Y:S01]  /*0950*/  VOTEU.ALL UP0, P0 ;  /* 0x00000000003f7886 */ /* 0x000fe20000000000 */
[----:B------:R-:W-:Y:S01]  /*0960*/  VOTEU.ALL UP1, P0 ;  /* 0x00000000003f7886 */ /* 0x000fe20000020000 */
[----:B------:R-:W-:Y:S01]  /*0970*/  FMUL R14, R14, UR4 ;  /* 0x000000040e0e7c20 */ /* 0x000fe20008400000 */
[----:B------:R-:W-:Y:S01]  /*0980*/  UMOV UR4, 0x20 ;  /* 0x0000002000047882 */ /* 0x000fe20000000000 */
[----:B------:R-:W-:Y:S01]  /*0990*/  IMAD.IADD R9, R2, 0x1, -R9 ;  /* 0x0000000102097824 */ /* 0x000fe200078e0a09 */
[----:B------:R-:W5:Y:S01]  /*09a0*/  @!UP0 S2UR UR7, SR_CgaCtaId ;  /* 0x00000000000789c3 */ /* 0x000f620000008800 */
[----:B------:R-:W-:Y:S01]  /*09b0*/  @!UP0 UMOV UR6, 0x400 ;  /* 0x0000040000068882 */ /* 0x000fe20000000000 */
[----:B------:R-:W-:-:S04]  /*09c0*/  @!UP0 UIADD3 UR4, -UR4, 0x100000, URZ ;  /* 0x0010000004048890 */ /* 0x000fc8000fffe13f */
[----:B------:R-:W-:Y:S02]  /*09d0*/  @!UP0 USHF.L.U32 UR5, UR4, 0xb, URZ ;  /* 0x0000000b04058899 */ /* 0x000fe4000800063f */
[----:B------:R-:W-:Y:S01]  /*09e0*/  @!UP0 USHF.L.U32 UR4, UR4, 0x1, URZ ;  /* 0x0000000104048899 */ /* 0x000fe2000800063f */
[----:B------:R-:W-:Y:S01]  /*09f0*/  IMAD R12, R12, 0x4, R9 ;  /* 0x000000040c0c7824 */ /* 0x000fe200078e0209 */
[----:B------:R-:W3:Y:S03]  /*0a00*/  F2I.U32.TRUNC.NTZ R14, R14 ;  /* 0x0000000e000e7305 */ /* 0x000ee6000020f000 */
[C---:B------:R-:W-:Y:S01]  /*0a10*/  IMAD.SHL.U32 R153, R12.reuse, 0x4, RZ ;  /* 0x000000040c997824 */ /* 0x040fe200078e00ff */
[----:B------:R-:W-:Y:S01]  /*0a20*/  LEA.HI R2, R12, R12, RZ, 0x1 ;  /* 0x0000000c0c027211 */ /* 0x000fe200078f08ff */
[----:B--2---:R-:W-:Y:S01]  /*0a30*/  IMAD.MOV R15, RZ, RZ, -R13 ;  /* 0x000000ffff0f7224 */ /* 0x004fe200078e0a0d */
[----:B------:R-:W2:Y:S02]  /*0a40*/  LDC R9, c[0x0][0x148] ;  /* 0x00005200ff097b82 */ /* 0x000ea40000000800 */
[----:B------:R-:W-:Y:S01]  /*0a50*/  LOP3.LUT R13, R2, 0xfffffffe, RZ, 0xc0, !PT ;  /* 0xfffffffe020d7812 */ /* 0x000fe200078ec0ff */
[----:B-1----:R-:W-:Y:S01]  /*0a60*/  IMAD R8, R8, R15, UR8 ;  /* 0x0000000808087e24 */ /* 0x002fe2000f8e020f */
[----:B------:R-:W-:-:S02]  /*0a70*/  LOP3.LUT R153, R12, 0xc, R153, 0x78, !PT ;  /* 0x0000000c0c997812 */ /* 0x000fc400078e7899 */
[----:B------:R-:W-:Y:S02]  /*0a80*/  IADD3 R13, R12, -R13, RZ ;  /* 0x8000000d0c0d7210 */ /* 0x000fe40007ffe0ff */
[----:B------:R-:W1:Y:S01]  /*0a90*/  LDC R15, c[0x0][0x140] ;  /* 0x00005000ff0f7b82 */ /* 0x000e620000000800 */
[----:B---3--:R-:W-:Y:S01]  /*0aa0*/  IMAD.MOV R23, RZ, RZ, -R14 ;  /* 0x000000ffff177224 */ /* 0x008fe200078e0a0e */
[----:B------:R-:W-:Y:S02]  /*0ab0*/  ISETP.NE.AND P1, PT, R13, R8, PT ;  /* 0x000000080d00720c */ /* 0x000fe40003f25270 */
[----:B------:R-:W-:Y:S01]  /*0ac0*/  IADD3 R12, R10, -0x1, RZ ;  /* 0xffffffff0a0c7810 */ /* 0x000fe20007ffe0ff */
[----:B-----5:R-:W-:Y:S01]  /*0ad0*/  @!UP0 ULEA UR6, UR7, UR6, 0x18 ;  /* 0x0000000607068291 */ /* 0x020fe2000f8ec03f */
[----:B------:R-:W-:Y:S01]  /*0ae0*/  VOTEU.ALL UP0, P0 ;  /* 0x00000000003f7886 */ /* 0x000fe20000000000 */
[----:B------:R-:W-:-:S04]  /*0af0*/  LOP3.LUT P0, RZ, R11, 0x7, RZ, 0xc0, !PT ;  /* 0x000000070bff7812 */ /* 0x000fc8000780c0ff */
[----:B------:R-:W-:-:S04]  /*0b00*/  ISETP.LT.U32.AND P0, PT, R153, 0x2, !P0 ;  /* 0x000000029900780c */ /* 0x000fc80004701070 */
[----:B------:R-:W-:Y:S01]  /*0b10*/  @P1 LEA.HI R2, R153, R153, RZ, 0x1 ;  /* 0x0000009999021211 */ /* 0x000fe200078f08ff */
[----:B--2---:R-:W-:Y:S01]  /*0b20*/  IMAD R13, R9, R23, R6 ;  /* 0x00000017090d7224 */ /* 0x004fe200078e0206 */
[----:B------:R-:W-:Y:S01]  /*0b30*/  SEL R11, RZ, 0x1, !P0 ;  /* 0x00000001ff0b7807 */ /* 0x000fe20004000000 */
[----:B------:R-:W2:Y:S02]  /*0b40*/  FENCE.VIEW.ASYNC.S ;  /* 0x00000000000073c6 */ /* 0x000ea40000000000 */
[----:B--2---:R2:W3:Y:S01]  /*0b50*/  @!UP0 SYNCS.EXCH.64 URZ, [UR6+0x80], UR4 ;  /* 0x00008004063f85b2 */ /* 0x0044e20008000100 */
[----:B------:R-:W-:Y:S02]  /*0b60*/  @P1 SHF.R.S32.HI R2, RZ, 0x1, R2 ;  /* 0x00000001ff021819 */ /* 0x000fe40000011402 */
[----:B------:R-:W-:Y:S02]  /*0b70*/  ISETP.GE.U32.AND P0, PT, R12, 0x2, PT ;  /* 0x000000020c00780c */ /* 0x000fe40003f06070 */
[----:B------:R-:W-:-:S02]  /*0b80*/  @P1 ISETP.NE.AND P6, PT, R2, R13, PT ;  /* 0x0000000d0200120c */ /* 0x000fc40003fc5270 */
[----:B-1----:R-:W-:Y:S02]  /*0b90*/  ISETP.EQ.U32.AND P3, PT, R15, 0x1, PT ;  /* 0x000000010f00780c */ /* 0x002fe40003f62070 */
[----:B------:R-:W-:Y:S02]  /*0ba0*/  @P1 SEL R152, RZ, 0x1, P6 ;  /* 0x00000001ff981807 */ /* 0x000fe40003000000 */
[C---:B------:R-:W-:Y:S02]  /*0bb0*/  ISETP.EQ.OR P1, PT, R0.reuse, 0x3, !P4 ;  /* 0x000000030000780c */ /* 0x040fe40006722670 */
[----:B------:R-:W-:Y:S02]  /*0bc0*/  ISETP.EQ.AND P6, PT, R0, 0x2, !P5 ;  /* 0x000000020000780c */ /* 0x000fe40006fc2270 */
[----:B------:R-:W-:Y:S01]  /*0bd0*/  ISETP.EQ.AND P1, PT, R10, RZ, P1 ;  /* 0x000000ff0a00720c */ /* 0x000fe20000f22270 */
[----:B------:R2:W1:Y:S01]  /*0be0*/  @!UP1 SYNCS.EXCH.64 URZ, [UR6+0x88], UR4 ;  /* 0x00008804063f95b2 */ /* 0x0004620008000100 */
[----:B------:R-:W-:Y:S01]  /*0bf0*/  SEL R19, RZ, 0x1, !P6 ;  /* 0x00000001ff137807 */ /* 0x000fe20007000000 */
[----:B------:R-:W-:Y:S01]  /*0c00*/  NOP ;  /* 0x0000000000007918 */ /* 0x000fe20000000000 */
[----:B------:R-:W-:-:S02]  /*0c10*/  SEL R22, RZ, 0x1, !P1 ;  /* 0x00000001ff167807 */ /* 0x000fc40004800000 */
[----:B------:R-:W-:Y:S02]  /*0c20*/  LOP3.LUT R152, R152, R11, RZ, 0xc0, !PT ;  /* 0x0000000b98987212 */ /* 0x000fe400078ec0ff */
[----:B------:R-:W-:Y:S02]  /*0c30*/  SEL R19, R19, 0x2, P0 ;  /* 0x0000000213137807 */ /* 0x000fe40000000000 */
[----:B------:R-:W-:Y:S01]  /*0c40*/  SEL R22, R22, 0x2, P0 ;  /* 0x0000000216167807 */ /* 0x000fe20000000000 */
[----:B--23--:R-:W-:Y:S06]  /*0c50*/  @!P3 BRA `(.L_x_7) ;  /* 0x000000000008b947 */ /* 0x00cfec0003800000 */
[----:B-1--4-:R-:W-:Y:S01]  /*0c60*/  UCGABAR_ARV ;  /* 0x00000000000079c7 */ /* 0x012fe20008000000 */
[----:B------:R-:W-:Y:S05]  /*0c70*/  BRA `(.L_x_8) ;  /* 0x0000000000047947 */ /* 0x000fea0003800000 */
.L_x_7:
[----:B-1--4-:R-:W-:Y:S01]  /*0c80*/  NOP ;  /* 0x0000000000007918 */ /* 0x012fe20000000000 */
.L_x_8:
[----:B------:R-:W1:Y:S01]  /*0c90*/  LDC R2, c[0x0][0x904] ;  /* 0x00024100ff027b82 */ /* 0x000e620000000800 */
[----:B------:R-:W-:Y:S02]  /*0ca0*/  IMAD.U32 R10, RZ, RZ, UR8 ;  /* 0x00000008ff0a7e24 */ /* 0x000fe4000f8e00ff */
[----:B------:R-:W-:Y:S01]  /*0cb0*/  IMAD.MOV.U32 R11, RZ, RZ, RZ ;  /* 0x000000ffff0b7224 */ /* 0x000fe200078e00ff */
[----:B-1----:R-:W-:-:S04]  /*0cc0*/  ISETP.NE.AND P1, PT, R2, 0x1, PT ;  /* 0x000000010200780c */ /* 0x002fc80003f25270 */
[----:B------:R-:W-:-:S09]  /*0cd0*/  P2R R7, PR, RZ, 0x2 ;  /* 0x00000002ff077803 */ /* 0x000fd20000000000 */
[----:B------:R-:W1:Y:S01]  /*0ce0*/  @P1 LDC R17, c[0x0][0x10] ;  /* 0x00000400ff111b82 */ /* 0x000e620000000800 */
[----:B------:R-:W-:Y:S01]  /*0cf0*/  @P1 IMAD.MOV.U32 R7, RZ, RZ, RZ ;  /* 0x000000ffff071224 */ /* 0x000fe200078e00ff */
[----:B------:R-:W-:-:S06]  /*0d00*/  @P1 MOV R15, RZ ;  /* 0x000000ff000f1202 */ /* 0x000fcc0000000f00 */
[----:B------:R-:W2:Y:S01]  /*0d10*/  @!P1 LDC R13, c[0x0][0xc] ;  /* 0x00000300ff0d9b82 */ /* 0x000ea20000000800 */
[----:B------:R-:W-:Y:S01]  /*0d20*/  ULDC UR4, c[0x0][0xc] ;  /* 0x0000030000047ab9 */ /* 0x000fe20000000800 */
[----:B------:R-:W-:Y:S01]  /*0d30*/  ULDC UR5, c[0x0][0x10] ;  /* 0x0000040000057ab9 */ /* 0x000fe20000000800 */
[----:B------:R-:W-:Y:S01]  /*0d40*/  ULDC UR6, c[0x0][0x14] ;  /* 0x0000050000067ab9 */ /* 0x000fe20000000800 */
[----:B------:R-:W-:-:S04]  /*0d50*/  UIMAD.WIDE.U32 UR4, UR4, UR5, URZ ;  /* 0x00000005040472a5 */ /* 0x000fc8000f8e003f */
[----:B------:R-:W-:Y:S02]  /*0d60*/  UIMAD.WIDE.U32 UR46, UR4, UR6, URZ ;  /* 0x00000006042e72a5 */ /* 0x000fe4000f8e003f */
[----:B------:R-:W-:-:S04]  /*0d70*/  UIMAD UR39, UR5, UR6, URZ ;  /* 0x00000006052772a4 */ /* 0x000fc8000f8e023f */
[----:B------:R-:W-:Y:S01]  /*0d80*/  UIADD3 UR39, UR47, UR39, URZ ;  /* 0x000000272f277290 */ /* 0x000fe2000fffe03f */
[----:B-1----:R-:W-:-:S04]  /*0d90*/  @P1 IMAD.WIDE.U32 R16, R17, UR8, R6 ;  /* 0x0000000811101c25 */ /* 0x002fc8000f8e0006 */
[----:B------:R-:W-:Y:S02]  /*0da0*/  @P1 IMAD.IADD R17, R17, 0x1, R15 ;  /* 0x0000000111111824 */ /* 0x000fe400078e020f */
[----:B--2---:R-:W-:-:S04]  /*0db0*/  @!P1 IMAD.WIDE.U32 R10, R6, R13, R10 ;  /* 0x0000000d060a9225 */ /* 0x004fc800078e000a */
[----:B------:R-:W-:Y:S02]  /*0dc0*/  @!P1 IMAD.MOV.U32 R16, RZ, RZ, R10 ;  /* 0x000000ffff109224 */ /* 0x000fe400078e000a */
[----:B------:R-:W-:Y:S01]  /*0dd0*/  @!P1 IMAD.MOV.U32 R17, RZ, RZ, R11 ;  /* 0x000000ffff119224 */ /* 0x000fe200078e000b */
[----:B------:R-:W-:Y:S06]  /*0de0*/  @!P3 BRA `(.L_x_9) ;  /* 0x00000000000cb947 */ /* 0x000fec0003800000 */
[----:B------:R-:W-:Y:S01]  /*0df0*/  UCGABAR_WAIT ;  /* 0x0000000000007dc7 */ /* 0x000fe20008000000 */
[----:B------:R-:W-:Y:S01]  /*0e00*/  CCTL.IVALL ;  /* 0x00000000ff00798f */ /* 0x000fe20002000000 */
[----:B------:R-:W-:Y:S05]  /*0e10*/  BRA `(.L_x_10) ;  /* 0x0000000000047947 */ /* 0x000fea0003800000 */
.L_x_9:
[----:B------:R-:W-:Y:S06]  /*0e20*/  BAR.SYNC.DEFER_BLOCKING 0x0 ;  /* 0x0000000000007b1d */ /* 0x000fec0000010000 */
.L_x_10:
[----:B------:R-:W1:Y:S01]  /*0e30*/  S2UR UR37, SR_CgaCtaId ;  /* 0x00000000002579c3 */ /* 0x000e620000008800 */
[----:B------:R-:W-:Y:S04]  /*0e40*/  BSSY B6, `(.L_x_11) ;  /* 0x000098f000067945 */ /* 0x000fe80003800000 */
[----:B------:R-:W-:Y:S05]  /*0e50*/  @!P5 BRA `(.L_x_12) ;  /* 0x0000006800e4d947 */ /* 0x000fea0003800000 */
[----:B------:R-:W-:-:S13]  /*0e60*/  ISETP.GT.U32.AND P0, PT, R12, 0x1, PT ;  /* 0x000000010c00780c */ /* 0x000fda0003f04070 */
[----:B------:R-:W-:Y:S05]  /*0e70*/  @P0 BRA `(.L_x_13) ;  /* 0x00000098002c0947 */ /* 0x000fea0003800000 */
[----:B------:R-:W-:Y:S01]  /*0e80*/  ULDC.64 UR4, c[0x0][0x8f8] ;  /* 0x00023e0000047ab9 */ /* 0x000fe20000000a00 */
[----:B------:R-:W-:Y:S01]  /*0e90*/  UMOV UR43, 0xffffffff ;  /* 0xffffffff002b7882 */ /* 0x000fe20000000000 */
[----:B------:R-:W-:Y:S01]  /*0ea0*/  ISETP.GE.U32.AND P0, PT, R16, UR4, PT ;  /* 0x0000000410007c0c */ /* 0x000fe2000bf06070 */
[----:B------:R-:W-:Y:S01]  /*0eb0*/  IMAD.MOV.U32 R155, RZ, RZ, -0x1 ;  /* 0xffffffffff9b7424 */ /* 0x000fe200078e00ff */
[----:B------:R-:W-:Y:S02]  /*0ec0*/  PRMT R154, RZ, 0x7610, R154 ;  /* 0x00007610ff9a7816 */ /* 0x000fe4000000009a */
[----:B------:R-:W-:Y:S02]  /*0ed0*/  ISETP.GE.U32.AND.EX P0, PT, R17, UR5, PT, P0 ;  /* 0x0000000511007c0c */ /* 0x000fe4000bf06100 */
[----:B------:R-:W-:Y:S02]  /*0ee0*/  MOV R156, 0xffffffff ;  /* 0xffffffff009c7802 */ /* 0x000fe40000000f00 */
[----:B------:R-:W-:-:S09]  /*0ef0*/  PRMT R0, RZ, 0x7610, R0 ;  /* 0x00007610ff007816 */ /* 0x000fd20000000000 */
[----:B------:R-:W-:Y:S05]  /*0f00*/  @P0 BRA `(.L_x_14) ;  /* 0x0000000400240947 */ /* 0x000fea0003800000 */
[----:B------:R-:W2:Y:S01]  /*0f10*/  LDC.64 R20, c[0x0][0x8d0] ;  /* 0x00023400ff147b82 */ /* 0x000ea20000000a00 */
[----:B------:R-:W-:Y:S02]  /*0f20*/  IMAD.MOV.U32 R4, RZ, RZ, R16 ;  /* 0x000000ffff047224 */ /* 0x000fe400078e0010 */
[----:B------:R-:W-:-:S05]  /*0f30*/  IMAD.MOV.U32 R5, RZ, RZ, R17 ;  /* 0x000000ffff057224 */ /* 0x000fca00078e0011 */
[----:B------:R-:W3:Y:S08]  /*0f40*/  LDC R0, c[0x0][0x8d8] ;  /* 0x00023600ff007b82 */ /* 0x000ef00000000800 */
[----:B------:R-:W4:Y:S01]  /*0f50*/  LDC.64 R24, c[0x0][0x8c8] ;  /* 0x00023200ff187b82 */ /* 0x000f220000000a00 */
[----:B--2---:R-:W-:-:S04]  /*0f60*/  ISETP.NE.U32.AND P0, PT, R20, RZ, PT ;  /* 0x000000ff1400720c */ /* 0x004fc80003f05070 */
[----:B------:R-:W-:-:S13]  /*0f70*/  ISETP.NE.AND.EX P0, PT, R21, RZ, PT, P0 ;  /* 0x000000ff1500720c */ /* 0x000fda0003f05300 */
[----:B---34-:R-:W-:Y:S05]  /*0f80*/  @!P0 BRA `(.L_x_15) ;  /* 0x0000000000288947 */ /* 0x018fea0003800000 */
[----:B------:R-:W2:Y:S02]  /*0f90*/  LDC R3, c[0x0][0x8dc] ;  /* 0x00023700ff037b82 */ /* 0x000ea40000000800 */
[----:B--2---:R-:W-:-:S04]  /*0fa0*/  IADD3 R3, P0, R16, R3, RZ ;  /* 0x0000000310037210 */ /* 0x004fc80007f1e0ff */
[----:B------:R-:W-:-:S05]  /*0fb0*/  IADD3.X R15, RZ, R17, RZ, P0, !PT ;  /* 0x00000011ff0f7210 */ /* 0x000fca00007fe4ff */
[----:B------:R-:W-:-:S04]  /*0fc0*/  IMAD.WIDE.U32 R4, R15, R20, RZ ;  /* 0x000000140f047225 */ /* 0x000fc800078e00ff */
[----:B------:R-:W-:-:S04]  /*0fd0*/  IMAD.WIDE.U32 R10, P0, R3, R21, R4 ;  /* 0x00000015030a7225 */ /* 0x000fc80007800004 */
[----:B------:R-:W-:-:S04]  /*0fe0*/  IMAD.WIDE.U32 R4, R3, R20, RZ ;  /* 0x0000001403047225 */ /* 0x000fc800078e00ff */
[----:B------:R-:W-:Y:S01]  /*0ff0*/  IMAD.X R13, RZ, RZ, RZ, P0 ;  /* 0x000000ffff0d7224 */ /* 0x000fe200000e06ff */
[----:B------:R-:W-:Y:S01]  /*1000*/  IADD3 RZ, P0, R5, R10, RZ ;  /* 0x0000000a05ff7210 */ /* 0x000fe20007f1e0ff */
[----:B------:R-:W-:-:S04]  /*1010*/  IMAD.MOV.U32 R12, RZ, RZ, R11 ;  /* 0x000000ffff0c7224 */ /* 0x000fc800078e000b */
[----:B------:R-:W-:-:S08]  /*1020*/  IMAD.WIDE.U32.X R4, R15, R21, R12, P0 ;  /* 0x000000150f047225 */ /* 0x000fd000000e040c */
.L_x_15:
[----:B------:R-:W2:Y:S01]  /*1030*/  LDC.64 R20, c[0x0][0x8e8] ;  /* 0x00023a00ff147b82 */ /* 0x000ea20000000a00 */
[-CC-:B------:R-:W-:Y:S01]  /*1040*/  SHF.R.U64 R27, R4, R0.reuse, R5.reuse ;  /* 0x00000000041b7219 */ /* 0x180fe20000001205 */
[----:B------:R-:W-:Y:S01]  /*1050*/  ULDC UR4, c[0x0][0x900] ;  /* 0x0002400000047ab9 */ /* 0x000fe20000000800 */
[----:B------:R-:W-:Y:S01]  /*1060*/  SHF.R.U32.HI R0, RZ, R0, R5 ;  /* 0x00000000ff007219 */ /* 0x000fe20000011605 */
[----:B------:R-:W-:Y:S01]  /*1070*/  IMAD R23, R9, R23, R6 ;  /* 0x0000001709177224 */ /* 0x000fe200078e0206 */
[----:B------:R-:W-:-:S03]  /*1080*/  IADD3 R3, P0, RZ, -R27, RZ ;  /* 0x8000001bff037210 */ /* 0x000fc60007f1e0ff */
[----:B------:R-:W3:Y:S02]  /*1090*/  LDC R10, c[0x0][0x8c0] ;  /* 0x00023000ff0a7b82 */ /* 0x000ee40000000800 */
[----:B------:R-:W-:-:S04]  /*10a0*/  IMAD.X R5, RZ, RZ, ~R0, P0 ;  /* 0x000000ffff057224 */ /* 0x000fc800000e0e00 */
[-C--:B------:R-:W-:Y:S02]  /*10b0*/  IMAD R0, R5, R24.reuse, RZ ;  /* 0x0000001805007224 */ /* 0x080fe400078e02ff */
[----:B------:R-:W4:Y:S01]  /*10c0*/  LDC R7, c[0x0][0x8b0] ;  /* 0x00022c00ff077b82 */ /* 0x000f220000000800 */
[----:B------:R-:W-:-:S04]  /*10d0*/  IMAD.WIDE.U32 R4, R3, R24, R16 ;  /* 0x0000001803047225 */ /* 0x000fc800078e0010 */
[----:B------:R-:W-:-:S03]  /*10e0*/  IMAD R3, R3, R25, R0 ;  /* 0x0000001903037224 */ /* 0x000fc600078e0200 */
[----:B------:R-:W1:Y:S01]  /*10f0*/  LDC R15, c[0x0][0x8a8] ;  /* 0x00022a00ff0f7b82 */ /* 0x000e620000000800 */
[----:B--2---:R-:W-:Y:S02]  /*1100*/  ISETP.NE.U32.AND P0, PT, R20, RZ, PT ;  /* 0x000000ff1400720c */ /* 0x004fe40003f05070 */
[----:B------:R-:W-:Y:S02]  /*1110*/  IADD3 R3, R5, R3, RZ ;  /* 0x0000000305037210 */ /* 0x000fe40007ffe0ff */
[----:B------:R-:W-:-:S03]  /*1120*/  ISETP.NE.AND.EX P0, PT, R21, RZ, PT, P0 ;  /* 0x000000ff1500720c */ /* 0x000fc60003f05300 */
[----:B------:R-:W2:Y:S01]  /*1130*/  LDC R12, c[0x0][0x8f0] ;  /* 0x00023c00ff0c7b82 */ /* 0x000ea20000000800 */
[-CC-:B---3--:R-:W-:Y:S02]  /*1140*/  SHF.R.U64 R13, R4, R10.reuse, R3.reuse ;  /* 0x0000000a040d7219 */ /* 0x188fe40000001203 */
[----:B------:R-:W-:-:S05]  /*1150*/  SHF.R.U32.HI R0, RZ, R10, R3 ;  /* 0x0000000aff007219 */ /* 0x000fca0000011603 */
[----:B------:R-:W3:Y:S01]  /*1160*/  LDC R14, c[0x0][0x8e0] ;  /* 0x00023800ff0e7b82 */ /* 0x000ee20000000800 */
[-CC-:B----4-:R-:W-:Y:S02]  /*1170*/  SHF.R.U64 R25, R13, R7.reuse, R0.reuse ;  /* 0x000000070d197219 */ /* 0x190fe40000001200 */
[----:B------:R-:W-:Y:S01]  /*1180*/  SHF.R.U32.HI R3, RZ, R7, R0 ;  /* 0x00000007ff037219 */ /* 0x000fe20000011600 */
[----:B------:R-:W-:-:S03]  /*1190*/  IMAD.MOV.U32 R0, RZ, RZ, -0x1 ;  /* 0xffffffffff007424 */ /* 0x000fc600078e00ff */
[--C-:B------:R-:W-:Y:S01]  /*11a0*/  SHF.R.U64 R26, R25, UR4, R3.reuse ;  /* 0x00000004191a7c19 */ /* 0x100fe20008001203 */
[----:B------:R-:W4:Y:S01]  /*11b0*/  LDC R24, c[0x0][0x8b8] ;  /* 0x00022e00ff187b82 */ /* 0x000f220000000800 */
[----:B------:R-:W-:Y:S02]  /*11c0*/  SHF.L.U32 R0, R0, UR4, RZ ;  /* 0x0000000400007c19 */ /* 0x000fe400080006ff */
[----:B------:R-:W-:Y:S01]  /*11d0*/  SHF.R.U32.HI R5, RZ, UR4, R3 ;  /* 0x00000004ff057c19 */ /* 0x000fe20008011603 */
[----:B------:R-:W-:Y:S01]  /*11e0*/  IMAD.MOV.U32 R4, RZ, RZ, R26 ;  /* 0x000000ffff047224 */ /* 0x000fe200078e001a */
[----:B------:R-:W-:Y:S01]  /*11f0*/  LOP3.LUT R0, RZ, R0, RZ, 0x33, !PT ;  /* 0x00000000ff007212 */ /* 0x000fe200078e33ff */
[----:B-1----:R-:W-:Y:S06]  /*1200*/  @!P0 BRA `(.L_x_16) ;  /* 0x0000000000288947 */ /* 0x002fec0003800000 */
[----:B------:R-:W1:Y:S02]  /*1210*/  LDC R3, c[0x0][0x8f4] ;  /* 0x00023d00ff037b82 */ /* 0x000e640000000800 */
[----:B-1----:R-:W-:-:S05]  /*1220*/  IADD3 R3, P0, R26, R3, RZ ;  /* 0x000000031a037210 */ /* 0x002fca0007f1e0ff */
[----:B------:R-:W-:-:S04]  /*1230*/  IMAD.X R9, RZ, RZ, R5, P0 ;  /* 0x000000ffff097224 */ /* 0x000fc800000e0605 */
[----:B------:R-:W-:-:S04]  /*1240*/  IMAD.WIDE.U32 R4, R9, R20, RZ ;  /* 0x0000001409047225 */ /* 0x000fc800078e00ff */
[----:B------:R-:W-:-:S04]  /*1250*/  IMAD.WIDE.U32 R6, P0, R3, R21, R4 ;  /* 0x0000001503067225 */ /* 0x000fc80007800004 */
[----:B------:R-:W-:Y:S01]  /*1260*/  IMAD.WIDE.U32 R4, R3, R20, RZ ;  /* 0x0000001403047225 */ /* 0x000fe200078e00ff */
[----:B------:R-:W-:-:S03]  /*1270*/  IADD3.X R11, RZ, RZ, RZ, P0, !PT ;  /* 0x000000ffff0b7210 */ /* 0x000fc600007fe4ff */
[----:B------:R-:W-:Y:S01]  /*1280*/  IMAD.MOV.U32 R10, RZ, RZ, R7 ;  /* 0x000000ffff0a7224 */ /* 0x000fe200078e0007 */
[----:B------:R-:W-:-:S05]  /*1290*/  IADD3 RZ, P0, R5, R6, RZ ;  /* 0x0000000605ff7210 */ /* 0x000fca0007f1e0ff */
[----:B------:R-:W-:-:S08]  /*12a0*/  IMAD.WIDE.U32.X R4, R9, R21, R10, P0 ;  /* 0x0000001509047225 */ /* 0x000fd000000e040a */
.L_x_16:
[----:B--2---:R-:W-:Y:S01]  /*12b0*/  SHF.R.U64 R3, R4, R12, R5 ;  /* 0x0000000c04037219 */ /* 0x004fe20000001205 */
[----:B------:R-:W-:Y:S01]  /*12c0*/  USHF.L.U32 UR4, UR38, UR4, URZ ;  /* 0x0000000426047299 */ /* 0x000fe2000800063f */
[----:B------:R-:W-:Y:S01]  /*12d0*/  LOP3.LUT R0, R25, R0, RZ, 0xc0, !PT ;  /* 0x0000000019007212 */ /* 0x000fe200078ec0ff */
[----:B------:R-:W-:Y:S01]  /*12e0*/  VIADD R4, R15, 0xffffffff ;  /* 0xffffffff0f047836 */ /* 0x000fe20000000000 */
[----:B------:R-:W-:Y:S01]  /*12f0*/  SEL R8, R8, R23, !P1 ;  /* 0x0000001708087207 */ /* 0x000fe20004800000 */
[----:B------:R-:W-:Y:S01]  /*1300*/  IMAD.MOV R5, RZ, RZ, -R3 ;  /* 0x000000ffff057224 */ /* 0x000fe200078e0a03 */
[----:B------:R-:W-:Y:S01]  /*1310*/  R2UR UR43, R27 ;  /* 0x000000001b2b72ca */ /* 0x000fe200000e0000 */
[----:B------:R-:W-:Y:S01]  /*1320*/  IMAD R3, R3, UR4, R0 ;  /* 0x0000000403037c24 */ /* 0x000fe2000f8e0200 */
[----:B------:R-:W-:Y:S01]  /*1330*/  LOP3.LUT R4, R13, R4, RZ, 0xc0, !PT ;  /* 0x000000040d047212 */ /* 0x000fe200078ec0ff */
[----:B---3--:R-:W-:Y:S02]  /*1340*/  IMAD R0, R5, R14, R26 ;  /* 0x0000000e05007224 */ /* 0x008fe400078e021a */
[----:B----4-:R-:W-:-:S02]  /*1350*/  IMAD R8, R3, R24, R8 ;  /* 0x0000001803087224 */ /* 0x010fc400078e0208 */
[----:B------:R-:W-:Y:S01]  /*1360*/  IMAD R3, R0, R15, R4 ;  /* 0x0000000f00037224 */ /* 0x000fe200078e0204 */
[----:B------:R-:W-:-:S04]  /*1370*/  MOV R0, 0x1 ;  /* 0x0000000100007802 */ /* 0x000fc80000000f00 */
[----:B------:R-:W-:Y:S02]  /*1380*/  SEL R155, R3, R8, !P1 ;  /* 0x00000008039b7207 */ /* 0x000fe40004800000 */
[----:B------:R-:W-:-:S07]  /*1390*/  SEL R156, R8, R3, !P1 ;  /* 0x00000003089c7207 */ /* 0x000fce0004800000 */
.L_x_14:
[----:B------:R-:W-:-:S08]  /*13a0*/  NOP ;  /* 0x0000000000007918 */ /* 0x000fd00000000000 */
[----:B------:R-:W2:Y:S02]  /*13b0*/  USETMAXREG.TRY_ALLOC.CTAPOOL UP0, 0xe8 ;  /* 0x000000e8000079c8 */ /* 0x000ea40008000600 */
[----:B--2---:R-:W-:-:S13]  /*13c0*/  PLOP3.LUT P0, PT, PT, PT, UP0, 0x80, 0x0 ;  /* 0x000000000000781c */ /* 0x004fda0003f0f008 */
[----:B------:R-:W-:Y:S05]  /*13d0*/  @!P0 BRA `(.L_x_14) ;  /* 0xfffffffc00f08947 */ /* 0x000fea000383ffff */
[----:B------:R-:W-:Y:S02]  /*13e0*/  ULDC.64 UR4, c[0x0][0x590] ;  /* 0x0001640000047ab9 */ /* 0x000fe40000000a00 */
[----:B------:R-:W-:Y:S02]  /*13f0*/  IMAD.U32 R167, RZ, RZ, UR4 ;  /* 0x00000004ffa77e24 */ /* 0x000fe4000f8e00ff */
[----:B------:R-:W-:-:S03]  /*1400*/  IMAD.U32 R166, RZ, RZ, UR5 ;  /* 0x00000005ffa67e24 */ /* 0x000fc6000f8e00ff */
[----:B------:R-:W-:-:S04]  /*1410*/  ISETP.NE.U32.AND P0, PT, R167, RZ, PT ;  /* 0x000000ffa700720c */ /* 0x000fc80003f05070 */
[----:B------:R-:W-:-:S13]  /*1420*/  ISETP.NE.AND.EX P0, PT, R166, RZ, PT, P0 ;  /* 0x000000ffa600720c */ /* 0x000fda0003f05300 */
[----:B------:R-:W-:Y:S05]  /*1430*/  @P0 BRA `(.L_x_17) ;  /* 0x00000000002c0947 */ /* 0x000fea0003800000 */
[----:B------:R-:W-:Y:S02]  /*1440*/  ULDC.64 UR4, c[0x0][0x588] ;  /* 0x0001620000047ab9 */ /* 0x000fe40000000a00 */
[----:B------:R-:W-:-:S04]  /*1450*/  ISETP.NE.U32.AND P0, PT, RZ, UR4, PT ;  /* 0x00000004ff007c0c */ /* 0x000fc8000bf05070 */
[----:B------:R-:W-:-:S13]  /*1460*/  ISETP.NE.AND.EX P0, PT, RZ, UR5, PT, P0 ;  /* 0x00000005ff007c0c */ /* 0x000fda000bf05300 */
[----:B------:R-:W-:Y:S05]  /*1470*/  @!P0 BRA `(.L_x_18) ;  /* 0x0000000000108947 */ /* 0x000fea0003800000 */
[----:B------:R-:W2:Y:S02]  /*1480*/  LDC.64 R4, c[0x0][0x588] ;  /* 0x00016200ff047b82 */ /* 0x000ea40000000a00 */
[----:B--2---:R2:W5:Y:S01]  /*1490*/  LDG.E R157, desc[UR48][R4.64] ;  /* 0x00000030049d7981 */ /* 0x004562000c1e1900 */
[----:B------:R-:W-:Y:S01]  /*14a0*/  IMAD.MOV.U32 R154, RZ, RZ, 0x1 ;  /* 0x00000001ff9a7424 */ /* 0x000fe200078e00ff */
[----:B------:R-:W-:Y:S06]  /*14b0*/  BRA `(.L_x_17) ;  /* 0x00000000000c7947 */ /* 0x000fec0003800000 */
.L_x_18:
[----:B------:R-:W-:Y:S01]  /*14c0*/  ULDC UR4, c[0x0][0x580] ;  /* 0x0001600000047ab9 */ /* 0x000fe20000000800 */
[----:B------:R-:W-:Y:S01]  /*14d0*/  MOV R154, 0x1 ;  /* 0x00000001009a7802 */ /* 0x000fe20000000f00 */
[----:B------:R-:W-:-:S07]  /*14e0*/  IMAD.U32 R157, RZ, RZ, UR4 ;  /* 0x00000004ff9d7e24 */ /* 0x000fce000f8e00ff */
.L_x_17:
[----:B------:R-:W-:Y:S02]  /*14f0*/  ULDC.64 UR4, c[0x0][0x5b0] ;  /* 0x00016c0000047ab9 */ /* 0x000fe40000000a00 */
[----:B------:R-:W-:-:S04]  /*1500*/  ISETP.NE.U32.AND P0, PT, RZ, UR4, PT ;  /* 0x00000004ff007c0c */ /* 0x000fc8000bf05070 */
[----:B------:R-:W-:-:S13]  /*1510*/  ISETP.NE.AND.EX P0, PT, RZ, UR5, PT, P0 ;  /* 0x00000005ff007c0c */ /* 0x000fda000bf05300 */
[----:B------:R-:W-:Y:S05]  /*1520*/  @P0 BRA `(.L_x_19) ;  /* 0x0000000000240947 */ /* 0x000fea0003800000 */
[----:B------:R-:W-:Y:S02]  /*1530*/  ULDC.64 UR4, c[0x0][0x5a8] ;  /* 0x00016a0000047ab9 */ /* 0x000fe40000000a00 */
[----:B------:R-:W-:-:S04]  /*1540*/  ISETP.NE.U32.AND P0, PT, RZ, UR4, PT ;  /* 0x00000004ff007c0c */ /* 0x000fc8000bf05070 */
[----:B------:R-:W-:-:S13]  /*1550*/  ISETP.NE.AND.EX P0, PT, RZ, UR5, PT, P0 ;  /* 0x00000005ff007c0c */ /* 0x000fda000bf05300 */
[----:B------:R-:W-:Y:S05]  /*1560*/  @!P0 BRA `(.L_x_20) ;  /* 0x00000000000c8947 */ /* 0x000fea0003800000 */
[----:B------:R-:W3:Y:S02]  /*1570*/  LDC.64 R158, c[0x0][0x5a8] ;  /* 0x00016a00ff9e7b82 */ /* 0x000ee40000000a00 */
[----:B---3--:R3:W5:Y:S01]  /*1580*/  LDG.E R158, desc[UR48][R158.64] ;  /* 0x000000309e9e7981 */ /* 0x008762000c1e1900 */
[----:B------:R-:W-:Y:S05]  /*1590*/  BRA `(.L_x_19) ;  /* 0x0000000000087947 */ /* 0x000fea0003800000 */
.L_x_20:
[----:B------:R-:W-:Y:S02]  /*15a0*/  ULDC UR4, c[0x0][0x5a0] ;  /* 0x0001680000047ab9 */ /* 0x000fe40000000800 */
[----:B------:R-:W-:-:S07]  /*15b0*/  IMAD.U32 R158, RZ, RZ, UR4 ;  /* 0x00000004ff9e7e24 */ /* 0x000fce000f8e00ff */
.L_x_19:
[----:B------:R-:W-:Y:S01]  /*15c0*/  LOP3.LUT P1, RZ, R0, 0xff, RZ, 0xc0, !PT ;  /* 0x000000ff00ff7812 */ /* 0x000fe2000782c0ff */
[----:B------:R-:W-:Y:S01]  /*15d0*/  UMOV UR36, URZ ;  /* 0x0000003f00247c82 */ /* 0x000fe20008000000 */
[----:B------:R-:W-:-:S11]  /*15e0*/  PLOP3.LUT P0, PT, PT, PT, PT, 0x80, 0x0 ;  /* 0x000000000000781c */ /* 0x000fd60003f0f070 */
[----:B------:R-:W-:Y:S05]  /*15f0*/  @!P1 BRA `(.L_x_21) ;  /* 0x0000006000609947 */ /* 0x000fea0003800000 */
[----:B------:R-:W-:Y:S01]  /*1600*/  ULDC UR4, c[0x0][0x28c] ;  /* 0x0000a30000047ab9 */ /* 0x000fe20000000800 */
[----:B------:R-:W-:Y:S01]  /*1610*/  IMAD.MOV.U32 R162, RZ, RZ, 0x10 ;  /* 0x00000010ffa27424 */ /* 0x000fe200078e00ff */
[----:B------:R-:W-:Y:S01]  /*1620*/  UIADD3 UR4, UR4, 0x3f, URZ ;  /* 0x0000003f04047890 */ /* 0x000fe2000fffe03f */
[----:B------:R-:W-:Y:S01]  /*1630*/  LOP3.LUT P0, RZ, R18, 0x4, RZ, 0xc0, !PT ;  /* 0x0000000412ff7812 */ /* 0x000fe2000780c0ff */
[----:B-----5:R-:W-:Y:S01]  /*1640*/  IMAD.MOV.U32 R163, RZ, RZ, R157 ;  /* 0x000000ffffa37224 */ /* 0x020fe200078e009d */
[----:B------:R-:W-:Y:S01]  /*1650*/  LOP3.LUT R164, R22, 0x1, RZ, 0xfc, !PT ;  /* 0x0000000116a47812 */ /* 0x000fe200078efcff */
[----:B------:R-:W-:Y:S01]  /*1660*/  USHF.R.S32.HI UR5, URZ, 0x1f, UR4 ;  /* 0x0000001f3f057899 */ /* 0x000fe20008011404 */
[----:B------:R-:W-:Y:S01]  /*1670*/  LOP3.LUT R165, R19, 0x1, RZ, 0xfc, !PT ;  /* 0x0000000113a57812 */ /* 0x000fe200078efcff */
[----:B------:R-:W-:Y:S01]  /*1680*/  ULDC.64 UR54, c[0x0][0x198] ;  /* 0x0000660000367ab9 */ /* 0x000fe20000000a00 */
[C---:B---3--:R-:W-:Y:S01]  /*1690*/  PRMT R159, R154.reuse, 0x7610, R159 ;  /* 0x000076109a9f7816 */ /* 0x048fe2000000009f */
[----:B------:R-:W-:Y:S01]  /*16a0*/  ULEA.HI UR5, UR5, UR4, URZ, 0x6 ;  /* 0x0000000405057291 */ /* 0x000fe2000f8f303f */
[----:B------:R-:W-:Y:S01]  /*16b0*/  MOV R160, R157 ;  /* 0x0000009d00a07202 */ /* 0x000fe20000000f00 */
[----:B------:R-:W-:Y:S01]  /*16c0*/  UMOV UR44, URZ ;  /* 0x0000003f002c7c82 */ /* 0x000fe20008000000 */
[----:B------:R-:W-:Y:S01]  /*16d0*/  PRMT R161, R154, 0x7610, R161 ;  /* 0x000076109aa17816 */ /* 0x000fe200000000a1 */
[----:B------:R-:W-:Y:S01]  /*16e0*/  UMOV UR45, URZ ;  /* 0x0000003f002d7c82 */ /* 0x000fe20008000000 */
[----:B------:R-:W-:Y:S01]  /*16f0*/  SEL R162, R162, 0xfffffff0, !P0 ;  /* 0xfffffff0a2a27807 */ /* 0x000fe20004000000 */
[----:B------:R-:W-:Y:S01]  /*1700*/  USHF.R.S32.HI UR51, URZ, 0x6, UR5 ;  /* 0x000000063f337899 */ /* 0x000fe20008011405 */
[----:B------:R-:W-:Y:S01]  /*1710*/  UMOV UR50, URZ ;  /* 0x0000003f00327c82 */ /* 0x000fe20008000000 */
[----:B------:R-:W-:-:S10]  /*1720*/  UMOV UR36, URZ ;  /* 0x0000003f00247c82 */ /* 0x000fd40008000000 */
.L_x_140:
[----:B------:R-:W-:Y:S01]  /*1730*/  LOP3.LUT R0, R18, 0x80, RZ, 0xc0, !PT ;  /* 0x0000008012007812 */ /* 0x000fe200078ec0ff */
[----:B------:R-:W3:Y:S01]  /*1740*/  S2UR UR52, SR_CgaCtaId ;  /* 0x00000000003479c3 */ /* 0x000ee20000008800 */
[----:B------:R-:W-:Y:S02]  /*1750*/  UMOV UR53, 0x400 ;  /* 0x0000040000357882 */ /* 0x000fe40000000000 */
[----:B------:R-:W-:-:S06]  /*1760*/  SHF.R.U32.HI R0, RZ, 0x7, R0 ;  /* 0x00000007ff007819 */ /* 0x000fcc0000011600 */
[----:B------:R-:W4:Y:S01]  /*1770*/  SHFL.IDX PT, R0, R0, RZ, 0x1f ;  /* 0x00001fff00007589 */ /* 0x000f2200000e0000 */
[----:B---3--:R-:W-:Y:S01]  /*1780*/  ULEA UR53, UR52, UR53, 0x18 ;  /* 0x0000003534357291 */ /* 0x008fe2000f8ec03f */
[----:B----4-:R-:W-:-:S13]  /*1790*/  R2UR UR4, R0 ;  /* 0x00000000000472ca */ /* 0x010fda00000e0000 */
[----:B------:R-:W-:-:S04]  /*17a0*/  ULEA.HI UR5, UR4, UR4, URZ, 0x1 ;  /* 0x0000000404057291 */ /* 0x000fc8000f8f083f */
[----:B------:R-:W-:-:S04]  /*17b0*/  ULOP3.LUT UR5, UR5, 0x7fffe, URZ, 0xc0, !UPT ;  /* 0x0007fffe05057892 */ /* 0x000fc8000f8ec03f */
[----:B------:R-:W-:-:S03]  /*17c0*/  UIADD3 UR5, UR4, -UR5, URZ ;  /* 0x8000000504057290 */ /* 0x000fc6000fffe03f */
[----:B------:R-:W-:Y:S01]  /*17d0*/  ULDC UR4, c[0x0][0x28c] ;  /* 0x0000a30000047ab9 */ /* 0x000fe20000000800 */
[----:B------:R-:W-:Y:S01]  /*17e0*/  ULEA UR5, UR5, UR53, 0xd ;  /* 0x0000003505057291 */ /* 0x000fe2000f8e683f */
[----:B------:R-:W-:-:S03]  /*17f0*/  ISETP.LT.AND P0, PT, RZ, UR4, PT ;  /* 0x00000004ff007c0c */ /* 0x000fc6000bf01270 */
[----:B------:R-:W-:-:S04]  /*1800*/  UIADD3 UR5, UR5, 0x8400, URZ ;  /* 0x0000840005057890 */ /* 0x000fc8000fffe03f */
[----:B------:R-:W-:-:S04]  /*1810*/  USHF.R.U32.HI UR5, URZ, 0x4, UR5 ;  /* 0x000000043f057899 */ /* 0x000fc80008011605 */
[----:B------:R-:W-:-:S04]  /*1820*/  ULOP3.LUT UR5, UR5, 0x3fff, URZ, 0xc0, !UPT ;  /* 0x00003fff05057892 */ /* 0x000fc8000f8ec03f */
[----:B------:R-:W-:Y:S01]  /*1830*/  ULOP3.LUT UR40, UR5, 0x10000, URZ, 0xfc, !UPT ;  /* 0x0001000005287892 */ /* 0x000fe2000f8efc3f */
[----:B------:R-:W-:Y:S11]  /*1840*/  @P0 BRA `(.L_x_22) ;  /* 0x0000000000400947 */ /* 0x000ff60003800000 */
[----:B------:R-:W-:Y:S01]  /*1850*/  MOV R0, 0x0 ;  /* 0x0000000000007802 */ /* 0x000fe20000000f00 */
[----:B------:R-:W-:Y:S01]  /*1860*/  ULDC.64 UR4, c[0x4][0x70] ;  /* 0x01001c0000047ab9 */ /* 0x000fe20000000a00 */
[----:B------:R-:W-:Y:S01]  /*1870*/  ULDC.64 UR6, c[0x4][0x8] ;  /* 0x0100020000067ab9 */ /* 0x000fe20000000a00 */
[----:B--2---:R-:W-:Y:S01]  /*1880*/  IMAD.U32 R4, RZ, RZ, UR4 ;  /* 0x00000004ff047e24 */ /* 0x004fe2000f8e00ff */
[----:B------:R2:W3:Y:S01]  /*1890*/  LDC.64 R14, c[0x4][R0] ;  /* 0x01000000000e7b82 */ /* 0x0004e20000000a00 */
[----:B------:R-:W-:Y:S01]  /*18a0*/  IMAD.U32 R5, RZ, RZ, UR5 ;  /* 0x00000005ff057e24 */ /* 0x000fe2000f8e00ff */
[----:B------:R-:W-:Y:S01]  /*18b0*/  ULDC.64 UR4, c[0x4][0x78] ;  /* 0x01001e0000047ab9 */ /* 0x000fe20000000a00 */
[----:B------:R-:W-:Y:S01]  /*18c0*/  IMAD.U32 R10, RZ, RZ, UR6 ;  /* 0x00000006ff0a7e24 */ /* 0x000fe2000f8e00ff */
[----:B------:R-:W-:Y:S01]  /*18d0*/  MOV R6, UR4 ;  /* 0x0000000400067c02 */ /* 0x000fe20008000f00 */
[----:B------:R-:W-:Y:S01]  /*18e0*/  IMAD.U32 R7, RZ, RZ, UR5 ;  /* 0x00000005ff077e24 */ /* 0x000fe2000f8e00ff */
[----:B------:R-:W-:Y:S01]  /*18f0*/  MOV R8, 0x1e1 ;  /* 0x000001e100087802 */ /* 0x000fe20000000f00 */
[----:B------:R-:W-:-:S02]  /*1900*/  IMAD.U32 R11, RZ, RZ, UR7 ;  /* 0x00000007ff0b7e24 */ /* 0x000fc4000f8e00ff */
[----:B------:R-:W-:Y:S02]  /*1910*/  IMAD.MOV.U32 R12, RZ, RZ, 0x1 ;  /* 0x00000001ff0c7424 */ /* 0x000fe400078e00ff */
[----:B--2---:R-:W-:-:S07]  /*1920*/  IMAD.MOV.U32 R13, RZ, RZ, RZ ;  /* 0x000000ffff0d7224 */ /* 0x004fce00078e00ff */
[----:B------:R-:W-:-:S07]  /*1930*/  LEPC R20, `(.L_x_22) ;  /* 0x000000001014794e */ /* 0x000fce0000000000 */
[----:B-1-3--:R-:W-:Y:S05]  /*1940*/  CALL.ABS.NOINC R14 ;  /* 0x000000000e007343 */ /* 0x00afea0003c00000 */
.L_x_22:
[----:B------:R-:W-:-:S13]  /*1950*/  ISETP.NE.AND P0, PT, R164, 0x3, PT ;  /* 0x00000003a400780c */ /* 0x000fda0003f05270 */
[----:B------:R-:W-:Y:S05]  /*1960*/  @!P0 BRA `(.L_x_23) ;  /* 0x0000000000048947 */ /* 0x000fea0003800000 */
[----:B-1----:R-:W-:Y:S01]  /*1970*/  BPT.TRAP 0x1 ;  /* 0x000000040000795c */ /* 0x002fe20000300000 */
.L_x_23:
[----:B------:R-:W-:Y:S01]  /*1980*/  IMAD.U32 R3, RZ, RZ, UR50 ;  /* 0x00000032ff037e24 */ /* 0x000fe2000f8e00ff */
[----:B------:R-:W-:-:S04]  /*1990*/  MOV R0, UR45 ;  /* 0x0000002d00007c02 */ /* 0x000fc80008000f00 */
[----:B------:R-:W-:Y:S02]  /*19a0*/  LEA R3, R3, UR53, 0x3 ;  /* 0x0000003503037c11 */ /* 0x000fe4000f8e18ff */
[----:B------:R-:W-:-:S04]  /*19b0*/  SHF.L.U32 R0, R0, 0x1f, RZ ;  /* 0x0000001f00007819 */ /* 0x000fc800000006ff */
[----:B------:R3:W4:Y:S01]  /*19c0*/  SYNCS.PHASECHK.TRANS64.TRYWAIT P1, [R3+URZ], R0 ;  /* 0x00000000030075a7 */ /* 0x000722000802017f */
[----:B------:R-:W-:Y:S05]  /*19d0*/  @!P0 BRA `(.L_x_24) ;  /* 0x0000000000048947 */ /* 0x000fea0003800000 */
[----:B-1----:R-:W-:Y:S01]  /*19e0*/  BPT.TRAP 0x1 ;  /* 0x000000040000795c */ /* 0x002fe20000300000 */
.L_x_24:
[----:B----4-:R-:W-:Y:S05]  /*19f0*/  @P1 BRA `(.L_x_25) ;  /* 0x0000000000081947 */ /* 0x010fea0003800000 */
[----:B------:R-:W4:Y:S02]  /*1a00*/  SYNCS.PHASECHK.TRANS64.TRYWAIT P1, [R3+URZ], R0 ;  /* 0x00000000030075a7 */ /* 0x000f24000802017f */
[----:B----4-:R-:W-:Y:S05]  /*1a10*/  @!P1 BRA `(.L_x_26) ;  /* 0x0000008c004c9947 */ /* 0x010fea0003800000 */
.L_x_25:
[----:B------:R-:W-:-:S04]  /*1a20*/  UISETP.LT.AND UP0, UPT, UR51, 0x1, UPT ;  /* 0x000000013300788c */ /* 0x000fc8000bf01270 */
[----:B------:R-:W-:-:S04]  /*1a30*/  USEL UR4, UR51, 0x1, UP0 ;  /* 0x0000000133047887 */ /* 0x000fc80008000000 */
[----:B------:R-:W-:-:S06]  /*1a40*/  UIADD3 UR4, UR51, -UR4, URZ ;  /* 0x8000000433047290 */ /* 0x000fcc000fffe03f */
[----:B---34-:R-:W-:Y:S01]  /*1a50*/  IMAD.U32 R0, RZ, RZ, UR4 ;  /* 0x00000004ff007e24 */ /* 0x018fe2000f8e00ff */
[----:B------:R-:W-:Y:S05]  /*1a60*/  WARPSYNC.ALL ;  /* 0x0000000000007948 */ /* 0x000fea0003800000 */
[----:B------:R-:W-:Y:S01]  /*1a70*/  ISETP.GE.AND P1, PT, R0, 0x1, PT ;  /* 0x000000010000780c */ /* 0x000fe20003f26270 */
[----:B------:R-:W-:Y:S01]  /*1a80*/  UIADD3 UR4, UR53, 0x18400, URZ ;  /* 0x0001840035047890 */ /* 0x000fe2000fffe03f */
[----:B------:R-:W-:Y:S01]  /*1a90*/  WARPGROUP.ARRIVE ;  /* 0x00000000000079c5 */ /* 0x000fe20000000000 */
[----:B------:R-:W-:Y:S02]  /*1aa0*/  ULEA UR9, UR50, UR40, 0xa ;  /* 0x0000002832097291 */ /* 0x000fe4000f8e503f */
[----:B------:R-:W-:Y:S01]  /*1ab0*/  USHF.R.U32.HI UR4, URZ, 0x4, UR4 ;  /* 0x000000043f047899 */ /* 0x000fe20008011604 */
[----:B------:R-:W-:Y:S01]  /*1ac0*/  UMOV UR5, 0x40000040 ;  /* 0x4000004000057882 */ /* 0x000fe20000000000 */
[----:B------:R-:W-:-:S02]  /*1ad0*/  UMOV UR7, 0x40000040 ;  /* 0x4000004000077882 */ /* 0x000fc40000000000 */
[----:B------:R-:W-:-:S04]  /*1ae0*/  ULOP3.LUT UR4, UR4, 0x3fff, URZ, 0xc0, !UPT ;  /* 0x00003fff04047892 */ /* 0x000fc8000f8ec03f */
[----:B------:R-:W-:-:S03]  /*1af0*/  ULOP3.LUT UR8, UR4, 0x10000, URZ, 0xfc, !UPT ;  /* 0x0001000004087892 */ /* 0x000fc6000f8efc3f */
[----:B------:R-:W-:Y:S01]  /*1b00*/  UMOV UR4, UR9 ;  /* 0x0000000900047c82 */ /* 0x000fe20008000000 */
[----:B------:R-:W-:-:S07]  /*1b10*/  ULEA UR10, UR50, UR8, 0xb ;  /* 0x00000008320a7291 */ /* 0x000fce000f8e583f */
[----:B------:R-:W-:Y:S02]  /*1b20*/  UMOV UR6, UR10 ;  /* 0x0000000a00067c82 */ /* 0x000fe40008000000 */
[----:B------:R-:W-:Y:S01]  /*1b30*/  HGMMA.64x256x16.F32.BF16 R24, gdesc[UR4], RZ, !UPT, gsb0 ;  /* 0x03e00000041879f0 */ /* 0x000fe2000c0018ff */
[----:B------:R-:W-:Y:S02]  /*1b40*/  UIADD3 UR4, UR9, 0x2, URZ ;  /* 0x0000000209047890 */ /* 0x000fe4000fffe03f */
[----:B------:R-:W-:Y:S01]  /*1b50*/  UIADD3 UR6, UR10, 0x2, URZ ;  /* 0x000000020a067890 */ /* 0x000fe2000fffe03f */
[----:B------:R-:W-:Y:S01]  /*1b60*/  UMOV UR5, 0x40000040 ;  /* 0x4000004000057882 */ /* 0x000fe20000000000 */
[----:B------:R-:W-:Y:S01]  /*1b70*/  UMOV UR7, 0x40000040 ;  /* 0x4000004000077882 */ /* 0x000fe20000000000 */
[----:B------:R-:W-:Y:S02]  /*1b80*/  WARPGROUP.DEPBAR.LE gsb0, 0x0 ;  /* 0x00008000000079c5 */ /* 0x000fe40000010000 */
[----:B------:R-:W-:-:S15]  /*1b90*/  WARPGROUP.ARRIVE ;  /* 0x00000000000079c5 */ /* 0x000fde0000000000 */
[----:B------:R-:W-:-:S05]  /*1ba0*/  NOP ;  /* 0x0000000000007918 */ /* 0x000fca0000000000 */
[----:B------:R-:W-:Y:S01]  /*1bb0*/  HGMMA.64x256x16.F32.BF16 R24, gdesc[UR4], R24, gsb0 ;  /* 0x03e00000041879f0 */ /* 0x000fe20008001818 */
        /* <DEDUP_REMOVED lines=15> */
[----:B------:R-:W-:Y:S03]  /*1cb0*/  HGMMA.64x256x16.F32.BF16 R24, gdesc[UR4], R24, gsb0 ;  /* 0x03e00000041879f0 */ /* 0x000fe60008001818 */
[----:B------:R-:W-:Y:S02]  /*1cc0*/  WARPGROUP.DEPBAR.LE gsb0, 0x0 ;  /* 0x00008000000079c5 */ /* 0x000fe40000010000 */
[----:B------:R-:W-:Y:S05]  /*1cd0*/  @!P1 BRA `(.L_x_27) ;  /* 0x00000004001c9947 */ /* 0x000fea0003800000 */
[----:B------:R-:W-:Y:S02]  /*1ce0*/  UIADD3 UR4, UR50, 0x1, URZ ;  /* 0x0000000132047890 */ /* 0x000fe4000fffe03f */
[----:B------:R-:W-:Y:S02]  /*1cf0*/  IMAD.U32 R3, RZ, RZ, UR50 ;  /* 0x00000032ff037e24 */ /* 0x000fe4000f8e00ff */
[----:B------:R-:W-:-:S04]  /*1d00*/  UISETP.NE.AND UP0, UPT, UR4, 0x4, UPT ;  /* 0x000000040400788c */ /* 0x000fc8000bf05270 */
[----:B------:R-:W-:Y:S02]  /*1d10*/  USEL UR5, URZ, 0x1, UP0 ;  /* 0x000000013f057887 */ /* 0x000fe40008000000 */
[----:B------:R-:W-:Y:S02]  /*1d20*/  USEL UR9, UR4, URZ, UP0 ;  /* 0x0000003f04097287 */ /* 0x000fe40008000000 */
[----:B------:R-:W-:-:S06]  /*1d30*/  ULOP3.LUT UR5, UR45, UR5, URZ, 0x3c, !UPT ;  /* 0x000000052d057292 */ /* 0x000fcc000f8e3c3f */
[----:B------:R-:W-:-:S07]  /*1d40*/  IMAD.U32 R6, RZ, RZ, UR5 ;  /* 0x00000005ff067e24 */ /* 0x000fce000f8e00ff */
.L_x_34:
[----:B------:R-:W-:Y:S05]  /*1d50*/  @!P0 BRA `(.L_x_28) ;  /* 0x0000000000048947 */ /* 0x000fea0003800000 */
[----:B-1----:R-:W-:Y:S01]  /*1d60*/  BPT.TRAP 0x1 ;  /* 0x000000040000795c */ /* 0x002fe20000300000 */
.L_x_28:
[----:B------:R-:W-:Y:S01]  /*1d70*/  ULEA UR4, UR9, UR53, 0x3 ;  /* 0x0000003509047291 */ /* 0x000fe2000f8e183f */
[----:B--2---:R-:W-:-:S08]  /*1d80*/  SHF.L.U32 R4, R6, 0x1f, RZ ;  /* 0x0000001f06047819 */ /* 0x004fd000000006ff */
[----:B------:R2:W3:Y:S01]  /*1d90*/  SYNCS.PHASECHK.TRANS64.TRYWAIT P1, [UR4], R4 ;  /* 0x00000004ff0075a7 */ /* 0x0004e20008020144 */
[----:B------:R-:W-:Y:S05]  /*1da0*/  @!P0 BRA `(.L_x_29) ;  /* 0x0000000000048947 */ /* 0x000fea0003800000 */
[----:B-1----:R-:W-:Y:S01]  /*1db0*/  BPT.TRAP 0x1 ;  /* 0x000000040000795c */ /* 0x002fe20000300000 */
.L_x_29:
[----:B---3--:R-:W-:Y:S05]  /*1dc0*/  @P1 BRA `(.L_x_30) ;  /* 0x0000000000081947 */ /* 0x008fea0003800000 */
[----:B------:R-:W3:Y:S02]  /*1dd0*/  SYNCS.PHASECHK.TRANS64.TRYWAIT P1, [UR4], R4 ;  /* 0x00000004ff0075a7 */ /* 0x000ee40008020144 */
[----:B---3--:R-:W-:Y:S05]  /*1de0*/  @!P1 BRA `(.L_x_31) ;  /* 0x00000088006c9947 */ /* 0x008fea0003800000 */
.L_x_30:
[----:B------:R-:W-:Y:S01]  /*1df0*/  ULEA UR10, UR9, UR40, 0xa ;  /* 0x00000028090a7291 */ /* 0x000fe2000f8e503f */
[----:B------:R-:W-:Y:S01]  /*1e00*/  WARPGROUP.ARRIVE ;  /* 0x00000000000079c5 */ /* 0x000fe20000000000 */
[----:B------:R-:W-:Y:S01]  /*1e10*/  ULEA UR11, UR9, UR8, 0xb ;  /* 0x00000008090b7291 */ /* 0x000fe2000f8e583f */
[----:B------:R-:W-:Y:S01]  /*1e20*/  UMOV UR5, 0x40000040 ;  /* 0x4000004000057882 */ /* 0x000fe20000000000 */
[----:B------:R-:W-:-:S03]  /*1e30*/  UMOV UR7, 0x40000040 ;  /* 0x4000004000077882 */ /* 0x000fc60000000000 */
[----:B------:R-:W-:Y:S02]  /*1e40*/  UMOV UR4, UR10 ;  /* 0x0000000a00047c82 */ /* 0x000fe40008000000 */
[----:B------:R-:W-:Y:S02]  /*1e50*/  UMOV UR6, UR11 ;  /* 0x0000000b00067c82 */ /* 0x000fe40008000000 */
[----:B------:R-:W-:Y:S01]  /*1e60*/  HGMMA.64x256x16.F32.BF16 R24, gdesc[UR4], R24, gsb0 ;  /* 0x03e00000041879f0 */ /* 0x000fe20008001818 */
[----:B------:R-:W-:Y:S02]  /*1e70*/  UIADD3 UR4, UR10, 0x2, URZ ;  /* 0x000000020a047890 */ /* 0x000fe4000fffe03f */
[----:B------:R-:W-:Y:S01]  /*1e80*/  UIADD3 UR6, UR11, 0x2, URZ ;  /* 0x000000020b067890 */ /* 0x000fe2000fffe03f */
[----:B------:R-:W-:Y:S01]  /*1e90*/  UMOV UR5, 0x40000040 ;  /* 0x4000004000057882 */ /* 0x000fe20000000000 */
[----:B------:R-:W-:Y:S01]  /*1ea0*/  UMOV UR7, 0x40000040 ;  /* 0x4000004000077882 */ /* 0x000fe20000000000 */
[----:B------:R-:W-:-:S02]  /*1eb0*/  WARPGROUP.DEPBAR.LE gsb0, 0x0 ;  /* 0x00008000000079c5 */ /* 0x000fc40000010000 */
        /* <DEDUP_REMOVED lines=21> */
[----:B-1----:R-:W-:Y:S01]  /*2010*/  BPT.TRAP 0x1 ;  /* 0x000000040000795c */ /* 0x002fe20000300000 */
.L_x_32:
[----:B------:R-:W-:-:S13]  /*2020*/  ISETP.NE.AND P1, PT, R152, RZ, PT ;  /* 0x000000ff9800720c */ /* 0x000fda0003f25270 */
[----:B--23--:R-:W-:-:S04]  /*2030*/  @P1 LEA R4, R3, UR53, 0x3 ;  /* 0x0000003503041c11 */ /* 0x00cfc8000f8e18ff */
[----:B------:R-:W-:-:S04]  /*2040*/  @P1 IADD3 R4, R4, 0x20, RZ ;  /* 0x0000002004041810 */ /* 0x000fc80007ffe0ff */
[----:B------:R-:W-:-:S04]  /*2050*/  @P1 PRMT R4, R153, 0x654, R4 ;  /* 0x0000065499041816 */ /* 0x000fc80000000004 */
[----:B------:R2:W-:Y:S01]  /*2060*/  @P1 SYNCS.ARRIVE.TRANS64.RED.A1T0 RZ, [R4+URZ], RZ ;  /* 0x000000ff04ff19a7 */ /* 0x0005e2000810043f */
[----:B------:R-:W-:-:S13]  /*2070*/  ISETP.GT.U32.AND P1, PT, R22, 0x1, PT ;  /* 0x000000011600780c */ /* 0x000fda0003f24070 */
[----:B--2---:R-:W-:Y:S05]  /*2080*/  @P1 BRA `(.L_x_33) ;  /* 0x0000000000041947 */ /* 0x004fea0003800000 */
[----:B-1----:R-:W-:Y:S01]  /*2090*/  BPT.TRAP 0x1 ;  /* 0x000000040000795c */ /* 0x002fe20000300000 */
.L_x_33:
[----:B------:R-:W-:Y:S01]  /*20a0*/  UIADD3 UR9, UR9, 0x1, URZ ;  /* 0x0000000109097890 */ /* 0x000fe2000fffe03f */
[C---:B------:R-:W-:Y:S01]  /*20b0*/  ISETP.GT.AND P2, PT, R0.reuse, 0x1, PT ;  /* 0x000000010000780c */ /* 0x040fe20003f44270 */
[----:B------:R-:W-:Y:S02]  /*20c0*/  VIADD R3, R3, 0x1 ;  /* 0x0000000103037836 */ /* 0x000fe40000000000 */
[----:B------:R-:W-:Y:S01]  /*20d0*/  UISETP.NE.AND UP0, UPT, UR9, 0x4, UPT ;  /* 0x000000040900788c */ /* 0x000fe2000bf05270 */
[----:B------:R-:W-:Y:S02]  /*20e0*/  VIADD R0, R0, 0xffffffff ;  /* 0xffffffff00007836 */ /* 0x000fe40000000000 */
[C---:B------:R-:W-:Y:S01]  /*20f0*/  ISETP.NE.AND P1, PT, R3.reuse, 0x4, PT ;  /* 0x000000040300780c */ /* 0x040fe20003f25270 */
[----:B------:R-:W-:Y:S02]  /*2100*/  USEL UR4, URZ, 0x1, UP0 ;  /* 0x000000013f047887 */ /* 0x000fe40008000000 */
[----:B------:R-:W-:Y:S01]  /*2110*/  USEL UR9, UR9, URZ, UP0 ;  /* 0x0000003f09097287 */ /* 0x000fe20008000000 */
[----:B------:R-:W-:-:S03]  /*2120*/  SEL R3, R3, RZ, P1 ;  /* 0x000000ff03037207 */ /* 0x000fc60000800000 */
[----:B------:R-:W-:Y:S01]  /*2130*/  LOP3.LUT R6, R6, UR4, RZ, 0x3c, !PT ;  /* 0x0000000406067c12 */ /* 0x000fe2000f8e3cff */
[----:B------:R-:W-:Y:S07]  /*2140*/  @P2 BRA `(.L_x_34) ;  /* 0xfffffffc00002947 */ /* 0x000fee000383ffff */
.L_x_27:
[----:B------:R-:W3:Y:S02]  /*2150*/  LDC R0, c[0x0][0x28c] ;  /* 0x0000a300ff007b82 */ /* 0x000ee40000000800 */
[----:B---3--:R-:W-:-:S13]  /*2160*/  ISETP.GE.AND P1, PT, R0, 0x1, PT ;  /* 0x000000010000780c */ /* 0x008fda0003f26270 */
[----:B------:R-:W-:Y:S05]  /*2170*/  @!P1 BRA `(.L_x_35) ;  /* 0x0000000000449947 */ /* 0x000fea0003800000 */
[----:B------:R-:W-:Y:S05]  /*2180*/  @!P0 BRA `(.L_x_36) ;  /* 0x0000000000048947 */ /* 0x000fea0003800000 */
[----:B-1----:R-:W-:Y:S01]  /*2190*/  BPT.TRAP 0x1 ;  /* 0x000000040000795c */ /* 0x002fe20000300000 */
.L_x_36:
[----:B------:R-:W-:Y:S01]  /*21a0*/  ISETP.NE.AND P0, PT, R152, RZ, PT ;  /* 0x000000ff9800720c */ /* 0x000fe20003f05270 */
[----:B------:R-:W-:Y:S01]  /*21b0*/  UISETP.LT.AND UP1, UPT, UR51, 0x1, UPT ;  /* 0x000000013300788c */ /* 0x000fe2000bf21270 */
[----:B------:R-:W-:-:S11]  /*21c0*/  IMAD.U32 R3, RZ, RZ, UR53 ;  /* 0x00000035ff037e24 */ /* 0x000fd6000f8e00ff */
[----:B------:R-:W-:-:S05]  /*21d0*/  VOTEU.ANY UP0, P0 ;  /* 0x00000000003f7886 */ /* 0x000fca0000000100 */
[----:B------:R-:W-:-:S04]  /*21e0*/  @UP0 USEL UR4, UR51, 0x1, UP1 ;  /* 0x0000000133040887 */ /* 0x000fc80008800000 */
[----:B------:R-:W-:-:S06]  /*21f0*/  @UP0 UIADD3 UR4, UR50, UR51, -UR4 ;  /* 0x0000003332040290 */ /* 0x000fcc000fffe804 */
[----:B------:R-:W-:-:S05]  /*2200*/  IMAD.U32 R0, RZ, RZ, UR4 ;  /* 0x00000004ff007e24 */ /* 0x000fca000f8e00ff */
[----:B------:R-:W-:-:S04]  /*2210*/  @P0 SHF.L.U32 R0, R0, 0x3, RZ ;  /* 0x0000000300000819 */ /* 0x000fc800000006ff */
[----:B------:R-:W-:-:S04]  /*2220*/  @P0 LOP3.LUT R0, R0, 0x18, RZ, 0xc0, !PT ;  /* 0x0000001800000812 */ /* 0x000fc800078ec0ff */
[----:B------:R-:W-:-:S04]  /*2230*/  @P0 IADD3 R0, R3, 0x20, R0 ;  /* 0x0000002003000810 */ /* 0x000fc80007ffe000 */
[----:B------:R-:W-:-:S04]  /*2240*/  @P0 PRMT R0, R153, 0x654, R0 ;  /* 0x0000065499000816 */ /* 0x000fc80000000000 */
[----:B------:R3:W-:Y:S01]  /*2250*/  @P0 SYNCS.ARRIVE.TRANS64.RED.A1T0 RZ, [R0+URZ], RZ ;  /* 0x000000ff00ff09a7 */ /* 0x0007e2000810043f */
[----:B------:R-:W-:-:S13]  /*2260*/  ISETP.GT.U32.AND P0, PT, R22, 0x1, PT ;  /* 0x000000011600780c */ /* 0x000fda0003f04070 */
[----:B---3--:R-:W-:Y:S05]  /*2270*/  @P0 BRA `(.L_x_35) ;  /* 0x0000000000040947 */ /* 0x008fea0003800000 */
[----:B-1----:R-:W-:Y:S01]  /*2280*/  BPT.TRAP 0x1 ;  /* 0x000000040000795c */ /* 0x002fe20000300000 */
.L_x_35:
[----:B------:R-:W-:Y:S01]  /*2290*/  UIADD3 UR4, UR53, 0x200, URZ ;  /* 0x0000020035047890 */ /* 0x000fe2000fffe03f */
[----:B------:R-:W-:Y:S02]  /*22a0*/  R2UR UR42, R156 ;  /* 0x000000009c2a72ca */ /* 0x000fe400000e0000 */
[----:B------:R-:W-:Y:S01]  /*22b0*/  R2UR UR41, R155 ;  /* 0x000000009b2972ca */ /* 0x000fe200000e0000 */
[----:B------:R-:W-:-:S06]  /*22c0*/  ULOP3.LUT UP0, URZ, UR4, 0x1bf, URZ, 0xc0, !UPT ;  /* 0x000001bf043f7892 */ /* 0x000fcc000f80c03f */
[----:B------:R-:W-:-:S04]  /*22d0*/  PLOP3.LUT P0, PT, PT, PT, UP0, 0x80, 0x0 ;  /* 0x000000000000781c */ /* 0x000fc80003f0f008 */
[----:B------:R-:W-:Y:S02]  /*22e0*/  USHF.L.U32 UR42, UR42, 0x7, URZ ;  /* 0x000000072a2a7899 */ /* 0x000fe4000800063f */
[----:B------:R-:W-:-:S07]  /*22f0*/  USHF.L.U32 UR41, UR41, 0x8, URZ ;  /* 0x0000000829297899 */ /* 0x000fce000800063f */
[----:B------:R-:W-:Y:S05]  /*2300*/  @!P0 BRA `(.L_x_37) ;  /* 0x00000000007c8947 */ /* 0x000fea0003800000 */
        /* <DEDUP_REMOVED lines=16> */
.L_x_38:
[----:B------:R1:W2:Y:S01]  /*2410*/  LDC.64 R14, c[0x4][R23] ;  /* 0x01000000170e7b82 */ /* 0x0002a20000000a00 */
[----:B------:R-:W-:Y:S01]  /*2420*/  ULDC.64 UR4, c[0x4][0x80] ;  /* 0x0100200000047ab9 */ /* 0x000fe20000000a00 */
[----:B------:R-:W-:Y:S01]  /*2430*/  ULDC.64 UR6, c[0x4][0x10] ;  /* 0x0100040000067ab9 */ /* 0x000fe20000000a00 */
[----:B------:R-:W-:Y:S01]  /*2440*/  IMAD.U32 R4, RZ, RZ, UR4 ;  /* 0x00000004ff047e24 */ /* 0x000fe2000f8e00ff */
[----:B------:R-:W-:Y:S01]  /*2450*/  MOV R5, UR5 ;  /* 0x0000000500057c02 */ /* 0x000fe20008000f00 */
[----:B------:R-:W-:Y:S01]  /*2460*/  ULDC.64 UR4, c[0x4][0x88] ;  /* 0x0100220000047ab9 */ /* 0x000fe20000000a00 */
[----:B------:R-:W-:Y:S01]  /*2470*/  IMAD.U32 R10, RZ, RZ, UR6 ;  /* 0x00000006ff0a7e24 */ /* 0x000fe2000f8e00ff */
[----:B------:R-:W-:Y:S01]  /*2480*/  MOV R11, UR7 ;  /* 0x00000007000b7c02 */ /* 0x000fe20008000f00 */
[----:B------:R-:W-:Y:S02]  /*2490*/  IMAD.U32 R6, RZ, RZ, UR4 ;  /* 0x00000004ff067e24 */ /* 0x000fe4000f8e00ff */
[----:B------:R-:W-:-:S02]  /*24a0*/  IMAD.U32 R7, RZ, RZ, UR5 ;  /* 0x00000005ff077e24 */ /* 0x000fc4000f8e00ff */
[----:B------:R-:W-:Y:S02]  /*24b0*/  IMAD.MOV.U32 R8, RZ, RZ, 0x70 ;  /* 0x00000070ff087424 */ /* 0x000fe400078e00ff */
[----:B------:R-:W-:Y:S02]  /*24c0*/  IMAD.MOV.U32 R12, RZ, RZ, 0x1 ;  /* 0x00000001ff0c7424 */ /* 0x000fe400078e00ff */
[----:B-1----:R-:W-:-:S07]  /*24d0*/  IMAD.MOV.U32 R13, RZ, RZ, RZ ;  /* 0x000000ffff0d7224 */ /* 0x002fce00078e00ff */
[----:B------:R-:W-:-:S07]  /*24e0*/  LEPC R20, `(.L_x_37) ;  /* 0x000000001014794e */ /* 0x000fce0000000000 */
[----:B--2---:R-:W-:Y:S05]  /*24f0*/  CALL.ABS.NOINC R14 ;  /* 0x000000000e007343 */ /* 0x004fea0003c00000 */
.L_x_37:
[----:B--2---:R-:W2:Y:S01]  /*2500*/  LDC R4, c[0x0][0x288] ;  /* 0x0000a200ff047b82 */ /* 0x004ea20000000800 */
[----:B------:R-:W-:Y:S01]  /*2510*/  ULDC.64 UR4, c[0x0][0x590] ;  /* 0x0001640000047ab9 */ /* 0x000fe20000000a00 */
[----:B------:R-:W-:Y:S01]  /*2520*/  SHF.R.U32.HI R0, RZ, 0x2, R18 ;  /* 0x00000002ff007819 */ /* 0x000fe20000011612 */
[----:B------:R-:W-:Y:S01]  /*2530*/  IMAD.U32 R166, RZ, RZ, UR5 ;  /* 0x00000005ffa67e24 */ /* 0x000fe2000f8e00ff */
[----:B------:R-:W-:Y:S01]  /*2540*/  MOV R167, UR4 ;  /* 0x0000000400a77c02 */ /* 0x000fe20008000f00 */
[----:B------:R-:W-:Y:S01]  /*2550*/  ULDC UR4, c[0x0][0x284] ;  /* 0x0000a10000047ab9 */ /* 0x000fe20000000800 */
[C---:B------:R-:W-:Y:S02]  /*2560*/  LOP3.LUT R6, R18.reuse, 0xe0, RZ, 0xc0, !PT ;  /* 0x000000e012067812 */ /* 0x040fe400078ec0ff */
[----:B------:R-:W-:Y:S02]  /*2570*/  ISETP.NE.U32.AND P0, PT, R167, RZ, PT ;  /* 0x000000ffa700720c */ /* 0x000fe40003f05070 */
[----:B------:R-:W-:-:S02]  /*2580*/  LOP3.LUT R3, R18, 0x3, RZ, 0xc0, !PT ;  /* 0x0000000312037812 */ /* 0x000fc400078ec0ff */
[----:B------:R-:W-:Y:S02]  /*2590*/  ISETP.NE.AND.EX P0, PT, R166, RZ, PT, P0 ;  /* 0x000000ffa600720c */ /* 0x000fe40003f05300 */
[----:B------:R-:W-:Y:S02]  /*25a0*/  LOP3.LUT R7, R0, 0x7, RZ, 0xc0, !PT ;  /* 0x0000000700077812 */ /* 0x000fe400078ec0ff */
[----:B------:R-:W-:Y:S01]  /*25b0*/  SHF.R.U32.HI R0, RZ, 0x1, R6 ;  /* 0x00000001ff007819 */ /* 0x000fe20000011606 */
[----:B--2---:R-:W-:-:S03]  /*25c0*/  IMAD R4, R3, -0x2, R4 ;  /* 0xfffffffe03047824 */ /* 0x004fc600078e0204 */
[----:B------:R-:W-:Y:S01]  /*25d0*/  IADD3 R3, -R0, UR4, -R7 ;  /* 0x0000000400037c10 */ /* 0x000fe2000fffe907 */
[----:B------:R-:W-:-:S04]  /*25e0*/  IMAD R155, R155, -0x100, R4 ;  /* 0xffffff009b9b7824 */ /* 0x000fc800078e0204 */
[----:B------:R-:W-:Y:S01]  /*25f0*/  IMAD R156, R156, -0x80, R3 ;  /* 0xffffff809c9c7824 */ /* 0x000fe200078e0203 */
[----:B------:R-:W-:Y:S06]  /*2600*/  @!P0 BRA `(.L_x_39) ;  /* 0x0000000000548947 */ /* 0x000fec0003800000 */
[----:B------:R-:W-:Y:S02]  /*2610*/  ULDC.64 UR4, c[0x0][0x588] ;  /* 0x0001620000047ab9 */ /* 0x000fe40000000a00 */
[----:B------:R-:W-:-:S04]  /*2620*/  ISETP.NE.U32.AND P1, PT, RZ, UR4, PT ;  /* 0x00000004ff007c0c */ /* 0x000fc8000bf25070 */
[----:B------:R-:W-:-:S13]  /*2630*/  ISETP.NE.AND.EX P1, PT, RZ, UR5, PT, P1 ;  /* 0x00000005ff007c0c */ /* 0x000fda000bf25310 */
[----:B------:R-:W-:Y:S05]  /*2640*/  @!P1 BRA `(.L_x_40) ;  /* 0x0000000000289947 */ /* 0x000fea0003800000 */
[----:B------:R-:W2:Y:S01]  /*2650*/  LDC.64 R4, c[0x0][0x588] ;  /* 0x00016200ff047b82 */ /* 0x000ea20000000a00 */
[----:B------:R-:W-:-:S04]  /*2660*/  IMAD R3, R167, UR43, RZ ;  /* 0x0000002ba7037c24 */ /* 0x000fc8000f8e02ff */
[----:B--2---:R-:W-:-:S05]  /*2670*/  IMAD.WIDE R4, R3, 0x4, R4 ;  /* 0x0000000403047825 */ /* 0x004fca00078e0204 */
[----:B------:R-:W2:Y:S01]  /*2680*/  LDG.E R157, desc[UR48][R4.64] ;  /* 0x00000030049d7981 */ /* 0x000ea2000c1e1900 */
[----:B------:R-:W-:Y:S01]  /*2690*/  IMAD.MOV.U32 R154, RZ, RZ, 0x1 ;  /* 0x00000001ff9a7424 */ /* 0x000fe200078e00ff */
[----:B------:R-:W-:Y:S01]  /*26a0*/  MOV R161, 0x1 ;  /* 0x0000000100a17802 */ /* 0x000fe20000000f00 */
[----:B------:R-:W-:Y:S02]  /*26b0*/  IMAD.MOV.U32 R159, RZ, RZ, 0x1 ;  /* 0x00000001ff9f7424 */ /* 0x000fe400078e00ff */
[--C-:B--2---:R-:W-:Y:S02]  /*26c0*/  IMAD.MOV.U32 R160, RZ, RZ, R157.reuse ;  /* 0x000000ffffa07224 */ /* 0x104fe400078e009d */
[----:B------:R-:W-:Y:S01]  /*26d0*/  IMAD.MOV.U32 R163, RZ, RZ, R157 ;  /* 0x000000ffffa37224 */ /* 0x000fe200078e009d */
[----:B------:R-:W-:Y:S06]  /*26e0*/  BRA `(.L_x_39) ;  /* 0x00000000001c7947 */ /* 0x000fec0003800000 */
.L_x_40:
[----:B------:R-:W-:Y:S01]  /*26f0*/  ULDC UR4, c[0x0][0x580] ;  /* 0x0001600000047ab9 */ /* 0x000fe20000000800 */
[----:B------:R-:W-:Y:S01]  /*2700*/  IMAD.MOV.U32 R154, RZ, RZ, 0x1 ;  /* 0x00000001ff9a7424 */ /* 0x000fe200078e00ff */
[----:B------:R-:W-:Y:S01]  /*2710*/  MOV R159, 0x1 ;  /* 0x00000001009f7802 */ /* 0x000fe20000000f00 */
[----:B------:R-:W-:Y:S01]  /*2720*/  IMAD.MOV.U32 R161, RZ, RZ, 0x1 ;  /* 0x00000001ffa17424 */ /* 0x000fe200078e00ff */
[----:B------:R-:W-:Y:S01]  /*2730*/  MOV R163, UR4 ;  /* 0x0000000400a37c02 */ /* 0x000fe20008000f00 */
[----:B------:R-:W-:Y:S02]  /*2740*/  IMAD.U32 R157, RZ, RZ, UR4 ;  /* 0x00000004ff9d7e24 */ /* 0x000fe4000f8e00ff */
[----:B------:R-:W-:-:S07]  /*2750*/  IMAD.U32 R160, RZ, RZ, UR4 ;  /* 0x00000004ffa07e24 */ /* 0x000fce000f8e00ff */
.L_x_39:
[----:B------:R-:W2:Y:S02]  /*2760*/  LDC.64 R8, c[0x0][0x5b0] ;  /* 0x00016c00ff087b82 */ /* 0x000ea40000000a00 */
[----:B--2---:R-:W-:-:S04]  /*2770*/  ISETP.NE.U32.AND P1, PT, R8, RZ, PT ;  /* 0x000000ff0800720c */ /* 0x004fc80003f25070 */
[----:B------:R-:W-:-:S13]  /*2780*/  ISETP.NE.AND.EX P1, PT, R9, RZ, PT, P1 ;  /* 0x000000ff0900720c */ /* 0x000fda0003f25310 */
[----:B------:R-:W-:Y:S05]  /*2790*/  @!P1 BRA `(.L_x_41) ;  /* 0x00000000002c9947 */ /* 0x000fea0003800000 */
[----:B------:R-:W-:Y:S02]  /*27a0*/  ULDC.64 UR4, c[0x0][0x5a8] ;  /* 0x00016a0000047ab9 */ /* 0x000fe40000000a00 */
[----:B------:R-:W-:-:S04]  /*27b0*/  ISETP.NE.U32.AND P1, PT, RZ, UR4, PT ;  /* 0x00000004ff007c0c */ /* 0x000fc8000bf25070 */
[----:B------:R-:W-:-:S13]  /*27c0*/  ISETP.NE.AND.EX P1, PT, RZ, UR5, PT, P1 ;  /* 0x00000005ff007c0c */ /* 0x000fda000bf25310 */
[----:B------:R-:W-:Y:S05]  /*27d0*/  @!P1 BRA `(.L_x_42) ;  /* 0x0000000000149947 */ /* 0x000fea0003800000 */
[----:B------:R-:W2:Y:S01]  /*27e0*/  LDC.64 R4, c[0x0][0x5a8] ;  /* 0x00016a00ff047b82 */ /* 0x000ea20000000a00 */
[----:B------:R-:W-:-:S04]  /*27f0*/  IMAD R3, R8, UR43, RZ ;  /* 0x0000002b08037c24 */ /* 0x000fc8000f8e02ff */
[----:B--2---:R-:W-:-:S05]  /*2800*/  IMAD.WIDE R4, R3, 0x4, R4 ;  /* 0x0000000403047825 */ /* 0x004fca00078e0204 */
[----:B------:R2:W5:Y:S01]  /*2810*/  LDG.E R158, desc[UR48][R4.64] ;  /* 0x00000030049e7981 */ /* 0x000562000c1e1900 */
[----:B------:R-:W-:Y:S05]  /*2820*/  BRA `(.L_x_41) ;  /* 0x0000000000087947 */ /* 0x000fea0003800000 */
.L_x_42:
[----:B------:R-:W-:Y:S02]  /*2830*/  ULDC UR4, c[0x0][0x5a0] ;  /* 0x0001680000047ab9 */ /* 0x000fe40000000800 */
[----:B------:R-:W-:-:S07]  /*2840*/  IMAD.U32 R158, RZ, RZ, UR4 ;  /* 0x00000004ff9e7e24 */ /* 0x000fce000f8e00ff */
.L_x_41:
[----:B------:R-:W3:Y:S01]  /*2850*/  LDC.64 R10, c[0x0][0x5c0] ;  /* 0x00017000ff0a7b82 */ /* 0x000ee20000000a00 */
[----:B------:R-:W-:Y:S01]  /*2860*/  ULDC.64 UR4, c[0x0][0x588] ;  /* 0x0001620000047ab9 */ /* 0x000fe20000000a00 */
[----:B------:R-:W-:Y:S01]  /*2870*/  ISETP.EQ.U32.AND P3, PT, R167, RZ, PT ;  /* 0x000000ffa700720c */ /* 0x000fe20003f62070 */
[----:B--2---:R-:W-:Y:S01]  /*2880*/  IMAD.MOV.U32 R4, RZ, RZ, 0x1 ;  /* 0x00000001ff047424 */ /* 0x004fe200078e00ff */
[----:B------:R-:W-:Y:S01]  /*2890*/  ISETP.NE.U32.AND P1, PT, RZ, UR4, PT ;  /* 0x00000004ff007c0c */ /* 0x000fe2000bf25070 */
[----:B------:R-:W-:Y:S01]  /*28a0*/  IMAD.MOV.U32 R3, RZ, RZ, 0x1 ;  /* 0x00000001ff037424 */ /* 0x000fe200078e00ff */
[----:B------:R-:W-:Y:S02]  /*28b0*/  LOP3.LUT P4, RZ, R161, 0xff, RZ, 0xc0, !PT ;  /* 0x000000ffa1ff7812 */ /* 0x000fe4000788c0ff */
[----:B------:R-:W2:Y:S01]  /*28c0*/  LDC R15, c[0x0][0x5c8] ;  /* 0x00017200ff0f7b82 */ /* 0x000ea20000000800 */
[----:B------:R-:W-:Y:S02]  /*28d0*/  ISETP.NE.AND.EX P1, PT, RZ, UR5, PT, P1 ;  /* 0x00000005ff007c0c */ /* 0x000fe4000bf25310 */
[----:B------:R-:W-:-:S02]  /*28e0*/  FSEL R0, R163, R160, !P4 ;  /* 0x000000a0a3007208 */ /* 0x000fc40006000000 */
[----:B------:R-:W-:Y:S02]  /*28f0*/  ISETP.EQ.OR.EX P3, PT, R166, RZ, !P1, P3 ;  /* 0x000000ffa600720c */ /* 0x000fe40004f62730 */
[----:B------:R-:W-:Y:S02]  /*2900*/  PLOP3.LUT P1, PT, P1, PT, PT, 0x8, 0x0 ;  /* 0x000000000000781c */ /* 0x000fe40000f2e170 */
[C---:B------:R-:W-:Y:S02]  /*2910*/  FSEL R160, R157.reuse, R160, !P0 ;  /* 0x000000a09da07208 */ /* 0x040fe40004000000 */
[----:B------:R-:W-:Y:S02]  /*2920*/  FSEL R0, R157, R0, !P0 ;  /* 0x000000009d007208 */ /* 0x000fe40004000000 */
[----:B---3--:R-:W-:-:S04]  /*2930*/  ISETP.NE.U32.AND P2, PT, R10, RZ, PT ;  /* 0x000000ff0a00720c */ /* 0x008fc80003f45070 */
[----:B------:R-:W-:-:S04]  /*2940*/  ISETP.NE.AND.EX P2, PT, R11, RZ, PT, P2 ;  /* 0x000000ff0b00720c */ /* 0x000fc80003f45320 */
[----:B--2---:R-:W-:Y:S01]  /*2950*/  FSEL R15, R15, RZ, !P2 ;  /* 0x000000ff0f0f7208 */ /* 0x004fe20005000000 */
[----:B------:R-:W-:Y:S08]  /*2960*/  @!P3 BRA `(.L_x_43) ;  /* 0x000000000040b947 */ /* 0x000ff00003800000 */
[----:B------:R-:W-:Y:S04]  /*2970*/  BSSY B0, `(.L_x_44) ;  /* 0x000000e000007945 */ /* 0x000fe80003800000 */
[----:B------:R-:W-:Y:S05]  /*2980*/  @!P0 BRA `(.L_x_45) ;  /* 0x0000000000248947 */ /* 0x000fea0003800000 */
[----:B------:R-:W-:Y:S02]  /*2990*/  LOP3.LUT P4, RZ, R159, 0xff, RZ, 0xc0, !PT ;  /* 0x000000ff9fff7812 */ /* 0x000fe4000788c0ff */
[----:B------:R-:W-:Y:S02]  /*29a0*/  PLOP3.LUT P3, PT, P1, PT, PT, 0x80, 0x0 ;  /* 0x000000000000781c */ /* 0x000fe40000f6f070 */
[----:B------:R-:W-:-:S09]  /*29b0*/  PRMT R161, RZ, 0x7610, R161 ;  /* 0x00007610ffa17816 */ /* 0x000fd200000000a1 */
[----:B------:R-:W-:Y:S05]  /*29c0*/  @!P4 BRA `(.L_x_46) ;  /* 0x000000000020c947 */ /* 0x000fea0003800000 */
[----:B------:R-:W-:Y:S01]  /*29d0*/  FSETP.EQ.AND P3, PT, R157, RZ, PT ;  /* 0x000000ff9d00720b */ /* 0x000fe20003f62000 */
[----:B------:R-:W-:Y:S01]  /*29e0*/  IMAD.MOV.U32 R0, RZ, RZ, R157 ;  /* 0x000000ffff007224 */ /* 0x000fe200078e009d */
[----:B------:R-:W-:Y:S02]  /*29f0*/  MOV R160, R157 ;  /* 0x0000009d00a07202 */ /* 0x000fe40000000f00 */
[----:B------:R-:W-:Y:S01]  /*2a00*/  PRMT R161, R159, 0x7610, R161 ;  /* 0x000076109fa17816 */ /* 0x000fe200000000a1 */
[----:B------:R-:W-:Y:S08]  /*2a10*/  BRA `(.L_x_46) ;  /* 0x00000000000c7947 */ /* 0x000ff00003800000 */
.L_x_45:
[----:B------:R-:W-:Y:S01]  /*2a20*/  FSETP.EQ.AND P3, PT, R157, RZ, PT ;  /* 0x000000ff9d00720b */ /* 0x000fe20003f62000 */
[--C-:B------:R-:W-:Y:S02]  /*2a30*/  IMAD.MOV.U32 R160, RZ, RZ, R157.reuse ;  /* 0x000000ffffa07224 */ /* 0x100fe400078e009d */
[----:B------:R-:W-:-:S10]  /*2a40*/  IMAD.MOV.U32 R0, RZ, RZ, R157 ;  /* 0x000000ffff007224 */ /* 0x000fd400078e009d */
.L_x_46:
[----:B-1----:R-:W-:Y:S05]  /*2a50*/  BSYNC B0 ;  /* 0x0000000000007941 */ /* 0x002fea0003800000 */
.L_x_44:
[----:B------:R-:W-:-:S07]  /*2a60*/  SEL R4, RZ, 0x1, P3 ;  /* 0x00000001ff047807 */ /* 0x000fce0001800000 */
.L_x_43:
[----:B------:R-:W-:Y:S04]  /*2a70*/  BSSY B0, `(.L_x_47) ;  /* 0x000000f000007945 */ /* 0x000fe80003800000 */
[----:B------:R-:W-:Y:S05]  /*2a80*/  @!P0 BRA `(.L_x_48) ;  /* 0x0000000000288947 */ /* 0x000fea0003800000 */
[----:B------:R-:W-:Y:S02]  /*2a90*/  LOP3.LUT P0, RZ, R154, 0xff, RZ, 0xc0, !PT ;  /* 0x000000ff9aff7812 */ /* 0x000fe4000780c0ff */
[----:B------:R-:W-:Y:S02]  /*2aa0*/  PRMT R159, RZ, 0x7610, R159 ;  /* 0x00007610ff9f7816 */ /* 0x000fe4000000009f */
[----:B------:R-:W-:-:S09]  /*2ab0*/  PRMT R161, RZ, 0x7610, R161 ;  /* 0x00007610ffa17816 */ /* 0x000fd200000000a1 */
[----:B------:R-:W-:Y:S05]  /*2ac0*/  @!P0 BRA `(.L_x_49) ;  /* 0x0000000000248947 */ /* 0x000fea0003800000 */
[----:B------:R-:W-:Y:S01]  /*2ad0*/  FSETP.EQ.AND P1, PT, R157, RZ, PT ;  /* 0x000000ff9d00720b */ /* 0x000fe20003f22000 */
[----:B------:R-:W-:Y:S01]  /*2ae0*/  IMAD.MOV.U32 R0, RZ, RZ, R157 ;  /* 0x000000ffff007224 */ /* 0x000fe200078e009d */
[C---:B------:R-:W-:Y:S02]  /*2af0*/  PRMT R159, R154.reuse, 0x7610, R159 ;  /* 0x000076109a9f7816 */ /* 0x040fe4000000009f */
[----:B------:R-:W-:Y:S02]  /*2b00*/  MOV R160, R157 ;  /* 0x0000009d00a07202 */ /* 0x000fe40000000f00 */
[----:B------:R-:W-:Y:S01]  /*2b10*/  PRMT R161, R154, 0x7610, R161 ;  /* 0x000076109aa17816 */ /* 0x000fe200000000a1 */
[----:B------:R-:W-:Y:S06]  /*2b20*/  BRA `(.L_x_49) ;  /* 0x00000000000c7947 */ /* 0x000fec0003800000 */
.L_x_48:
[----:B------:R-:W-:Y:S01]  /*2b30*/  FSETP.EQ.AND P1, PT, R157, RZ, PT ;  /* 0x000000ff9d00720b */ /* 0x000fe20003f22000 */
[--C-:B------:R-:W-:Y:S02]  /*2b40*/  IMAD.MOV.U32 R160, RZ, RZ, R157.reuse ;  /* 0x000000ffffa07224 */ /* 0x100fe400078e009d */
[----:B------:R-:W-:-:S10]  /*2b50*/  IMAD.MOV.U32 R0, RZ, RZ, R157 ;  /* 0x000000ffff007224 */ /* 0x000fd400078e009d */
.L_x_49:
[----:B-1----:R-:W-:Y:S05]  /*2b60*/  BSYNC B0 ;  /* 0x0000000000007941 */ /* 0x002fea0003800000 */
.L_x_47:
[----:B------:R-:W-:Y:S01]  /*2b70*/  PRMT R8, R4, 0x9910, RZ ;  /* 0x0000991004087816 */ /* 0x000fe200000000ff */
[----:B------:R-:W-:Y:S01]  /*2b80*/  IMAD.MOV.U32 R13, RZ, RZ, R15 ;  /* 0x000000ffff0d7224 */ /* 0x000fe200078e000f */
[----:B------:R-:W-:Y:S01]  /*2b90*/  MOV R12, RZ ;  /* 0x000000ff000c7202 */ /* 0x000fe20000000f00 */
[----:B------:R-:W-:Y:S06]  /*2ba0*/  @!P2 BRA `(.L_x_50) ;  /* 0x00000000005ca947 */ /* 0x000fec0003800000 */
[----:B------:R-:W1:Y:S01]  /*2bb0*/  LDC.64 R14, c[0x0][0x5d0] ;  /* 0x00017400ff0e7b82 */ /* 0x000e620000000a00 */
[----:B------:R-:W-:Y:S01]  /*2bc0*/  SHF.R.U32.HI R6, RZ, 0x5, R6 ;  /* 0x00000005ff067819 */ /* 0x000fe20000011606 */
[----:B------:R-:W-:Y:S01]  /*2bd0*/  USHF.R.S32.HI UR4, URZ, 0x1f, UR43 ;  /* 0x0000001f3f047899 */ /* 0x000fe2000801142b */
[----:B------:R-:W-:-:S03]  /*2be0*/  ISETP.GE.AND P0, PT, R155, 0x1, PT ;  /* 0x000000019b00780c */ /* 0x000fc60003f06270 */
[----:B------:R-:W-:Y:S01]  /*2bf0*/  IMAD.SHL.U32 R4, R6, 0x10, RZ ;  /* 0x0000001006047824 */ /* 0x000fe200078e00ff */
[C---:B------:R-:W-:Y:S02]  /*2c00*/  ISETP.LT.OR P2, PT, R156.reuse, 0x1, !P0 ;  /* 0x000000019c00780c */ /* 0x040fe40004741670 */
[----:B------:R-:W-:Y:S02]  /*2c10*/  ISETP.LT.OR P0, PT, R156, 0x9, !P0 ;  /* 0x000000099c00780c */ /* 0x000fe40004701670 */
[----:B------:R-:W-:-:S05]  /*2c20*/  LOP3.LUT R4, R4, 0xfffffff0, R7, 0xe2, !PT ;  /* 0xfffffff004047812 */ /* 0x000fca00078ee207 */
[----:B------:R-:W-:-:S05]  /*2c30*/  VIADD R4, R4, UR42 ;  /* 0x0000002a04047c36 */ /* 0x000fca0008000000 */
[--C-:B------:R-:W-:Y:S01]  /*2c40*/  SHF.R.S32.HI R5, RZ, 0x1f, R4.reuse ;  /* 0x0000001fff057819 */ /* 0x100fe20000011404 */
[C---:B-1----:R-:W-:Y:S02]  /*2c50*/  IMAD R6, R14.reuse, UR4, RZ ;  /* 0x000000040e067c24 */ /* 0x042fe4000f8e02ff */
[----:B------:R-:W-:-:S04]  /*2c60*/  IMAD.WIDE.U32 R4, R14, UR43, R4 ;  /* 0x0000002b0e047c25 */ /* 0x000fc8000f8e0004 */
[----:B------:R-:W-:Y:S01]  /*2c70*/  IMAD R7, R15, UR43, R6 ;  /* 0x0000002b0f077c24 */ /* 0x000fe2000f8e0206 */
[----:B------:R-:W-:-:S04]  /*2c80*/  LEA R6, P3, R4, R10, 0x1 ;  /* 0x0000000a04067211 */ /* 0x000fc800078608ff */
[----:B------:R-:W-:-:S04]  /*2c90*/  IADD3 R5, R5, R7, RZ ;  /* 0x0000000705057210 */ /* 0x000fc80007ffe0ff */
[----:B------:R-:W-:-:S05]  /*2ca0*/  LEA.HI.X R7, R4, R11, R5, 0x1, P3 ;  /* 0x0000000b04077211 */ /* 0x000fca00018f0c05 */
[----:B------:R-:W2:Y:S04]  /*2cb0*/  @!P2 LDG.E.U16 R5, desc[UR48][R6.64] ;  /* 0x000000300605a981 */ /* 0x000ea8000c1e1500 */
[----:B------:R-:W3:Y:S01]  /*2cc0*/  @!P0 LDG.E.U16 R4, desc[UR48][R6.64+0x10] ;  /* 0x0000103006048981 */ /* 0x000ee2000c1e1500 */
[----:B------:R-:W-:Y:S01]  /*2cd0*/  IMAD.MOV.U32 R15, RZ, RZ, RZ ;  /* 0x000000ffff0f7224 */ /* 0x000fe200078e00ff */
[----:B--2---:R-:W-:-:S04]  /*2ce0*/  @!P2 PRMT R15, R5, 0x5410, RZ ;  /* 0x00005410050fa816 */ /* 0x004fc800000000ff */
[----:B---3--:R-:W-:-:S05]  /*2cf0*/  @!P0 PRMT R15, R15, 0x5410, R4 ;  /* 0x000054100f0f8816 */ /* 0x008fca0000000004 */
[C---:B------:R-:W-:Y:S01]  /*2d00*/  IMAD.U32 R13, R15.reuse, 0x10000, RZ ;  /* 0x000100000f0d7824 */ /* 0x040fe200078e00ff */
[----:B------:R-:W-:-:S07]  /*2d10*/  LOP3.LUT R15, R15, 0xffff0000, RZ, 0xc0, !PT ;  /* 0xffff00000f0f7812 */ /* 0x000fce00078ec0ff */
.L_x_50:
[----:B------:R-:W-:Y:S01]  /*2d20*/  ISETP.NE.AND P0, PT, R8, RZ, PT ;  /* 0x000000ff0800720c */ /* 0x000fe20003f05270 */
[----:B------:R-:W-:Y:S01]  /*2d30*/  BSSY B0, `(.L_x_51) ;  /* 0x0000023000007945 */ /* 0x000fe20003800000 */
[----:B------:R-:W-:Y:S02]  /*2d40*/  CS2R R6, SRZ ;  /* 0x0000000000067805 */ /* 0x000fe4000001ff00 */
[----:B------:R-:W-:Y:S02]  /*2d50*/  CS2R R4, SRZ ;  /* 0x0000000000047805 */ /* 0x000fe4000001ff00 */
[----:B------:R-:W-:Y:S02]  /*2d60*/  CS2R R10, SRZ ;  /* 0x00000000000a7805 */ /* 0x000fe4000001ff00 */
[----:B------:R-:W-:-:S05]  /*2d70*/  CS2R R8, SRZ ;  /* 0x0000000000087805 */ /* 0x000fca000001ff00 */
[----:B------:R-:W-:Y:S05]  /*2d80*/  @!P0 BRA `(.L_x_52) ;  /* 0x0000000000748947 */ /* 0x000fea0003800000 */
[----:B------:R-:W-:-:S13]  /*2d90*/  ISETP.NE.AND P2, PT, R165, 0x3, PT ;  /* 0x00000003a500780c */ /* 0x000fda0003f45270 */
[----:B------:R-:W-:Y:S05]  /*2da0*/  @!P2 BRA `(.L_x_53) ;  /* 0x000000000004a947 */ /* 0x000fea0003800000 */
[----:B------:R-:W-:Y:S01]  /*2db0*/  BPT.TRAP 0x1 ;  /* 0x000000040000795c */ /* 0x000fe20000300000 */
.L_x_53:
[----:B------:R-:W-:Y:S01]  /*2dc0*/  SHF.L.U32 R4, RZ, 0x1f, RZ ;  /* 0x0000001fff047819 */ /* 0x000fe200000006ff */
[----:B------:R-:W-:Y:S01]  /*2dd0*/  IMAD.MOV.U32 R12, RZ, RZ, 0x1 ;  /* 0x00000001ff0c7424 */ /* 0x000fe200078e00ff */
[----:B------:R-:W-:Y:S02]  /*2de0*/  MOV R7, RZ ;  /* 0x000000ff00077202 */ /* 0x000fe40000000f00 */
[----:B------:R-:W1:Y:S02]  /*2df0*/  SYNCS.PHASECHK.TRANS64.TRYWAIT P2, [UR53+0x40], R4 ;  /* 0x00004004ff0075a7 */ /* 0x000e640008040175 */
[----:B-1----:R-:W-:Y:S05]  /*2e00*/  @!P2 BRA `(.L_x_54) ;  /* 0x00000078007ca947 */ /* 0x002fea0003800000 */
.L_x_237:
[----:B------:R-:W-:Y:S01]  /*2e10*/  IMAD.MOV.U32 R6, RZ, RZ, RZ ;  /* 0x000000ffff067224 */ /* 0x000fe200078e00ff */
[----:B-1----:R-:W-:Y:S02]  /*2e20*/  CS2R R4, SRZ ;  /* 0x0000000000047805 */ /* 0x002fe4000001ff00 */
[----:B------:R-:W-:Y:S02]  /*2e30*/  CS2R R10, SRZ ;  /* 0x00000000000a7805 */ /* 0x000fe4000001ff00 */
[----:B------:R-:W-:Y:S01]  /*2e40*/  CS2R R8, SRZ ;  /* 0x0000000000087805 */ /* 0x000fe2000001ff00 */
[----:B------:R-:W-:Y:S06]  /*2e50*/  @P1 BRA `(.L_x_52) ;  /* 0x0000000000401947 */ /* 0x000fec0003800000 */
[C---:B------:R-:W-:Y:S01]  /*2e60*/  IMAD.SHL.U32 R4, R18.reuse, 0x10, RZ ;  /* 0x0000001012047824 */ /* 0x040fe200078e00ff */
[----:B------:R-:W-:Y:S01]  /*2e70*/  SHF.R.U32.HI R7, RZ, 0x1, R18 ;  /* 0x00000001ff077819 */ /* 0x000fe20000011612 */
[C---:B------:R-:W-:Y:S01]  /*2e80*/  IMAD.SHL.U32 R5, R18.reuse, 0x20, RZ ;  /* 0x0000002012057824 */ /* 0x040fe200078e00ff */
[----:B------:R-:W-:Y:S01]  /*2e90*/  SHF.L.U32 R9, R18, 0x2, RZ ;  /* 0x0000000212097819 */ /* 0x000fe200000006ff */
[----:B------:R-:W-:Y:S05]  /*2ea0*/  WARPSYNC.ALL ;  /* 0x0000000000007948 */ /* 0x000fea0003800000 */
[----:B------:R-:W-:Y:S02]  /*2eb0*/  LOP3.LUT R4, R4, 0xe00, RZ, 0xc0, !PT ;  /* 0x00000e0004047812 */ /* 0x000fe400078ec0ff */
[----:B------:R-:W-:-:S02]  /*2ec0*/  LOP3.LUT R6, R5, 0xc0, RZ, 0xc0, !PT ;  /* 0x000000c005067812 */ /* 0x000fc400078ec0ff */
[----:B------:R-:W-:Y:S02]  /*2ed0*/  LOP3.LUT R4, R4, 0x20, R5, 0xf8, !PT ;  /* 0x0000002004047812 */ /* 0x000fe400078ef805 */
[----:B------:R-:W-:Y:S02]  /*2ee0*/  LOP3.LUT R6, R6, 0x8, R7, 0xf8, !PT ;  /* 0x0000000806067812 */ /* 0x000fe400078ef807 */
[----:B------:R-:W-:Y:S02]  /*2ef0*/  LOP3.LUT R4, R4, 0x100, R5, 0xf8, !PT ;  /* 0x0000010004047812 */ /* 0x000fe400078ef805 */
[----:B------:R-:W-:-:S04]  /*2f00*/  LOP3.LUT R9, R6, 0x18, R9, 0x78, !PT ;  /* 0x0000001806097812 */ /* 0x000fc800078e7809 */
[----:B------:R-:W-:-:S04]  /*2f10*/  LOP3.LUT R4, R4, R9, RZ, 0xfc, !PT ;  /* 0x0000000904047212 */ /* 0x000fc800078efcff */
[----:B------:R-:W-:-:S05]  /*2f20*/  LEA R9, R4, UR53, 0x1 ;  /* 0x0000003504097c11 */ /* 0x000fca000f8e08ff */
[----:B------:R-:W-:Y:S02]  /*2f30*/  IMAD R4, R162, 0x2, R9 ;  /* 0x00000002a2047824 */ /* 0x000fe400078e0209 */
[----:B------:R-:W1:Y:S04]  /*2f40*/  LDSM.16.M88.4 R8, [R9+0x200] ;  /* 0x000200000908783b */ /* 0x000e680000000200 */
[----:B------:R-:W2:Y:S02]  /*2f50*/  LDSM.16.M88.4 R4, [R4+0x200] ;  /* 0x000200000404783b */ /* 0x000ea40000000200 */
.L_x_52:
[----:B------:R-:W-:Y:S05]  /*2f60*/  BSYNC B0 ;  /* 0x0000000000007941 */ /* 0x000fea0003800000 */
.L_x_51:
[----:B------:R-:W-:Y:S01]  /*2f70*/  IMAD.SHL.U32 R21, R18, 0x20, RZ ;  /* 0x0000002012157824 */ /* 0x000fe200078e00ff */
[C---:B-1----:R-:W-:Y:S01]  /*2f80*/  LOP3.LUT R20, R8.reuse, 0xffff0000, RZ, 0xc0, !PT ;  /* 0xffff000008147812 */ /* 0x042fe200078ec0ff */
[----:B------:R-:W-:Y:S01]  /*2f90*/  IMAD.U32 R14, R8, 0x10000, RZ ;  /* 0x00010000080e7824 */ /* 0x000fe200078e00ff */
[C---:B------:R-:W-:Y:S01]  /*2fa0*/  SHF.L.U32 R156, R9.reuse, 0x10, RZ ;  /* 0x00000010099c7819 */ /* 0x040fe200000006ff */
[----:B--2---:R-:W-:Y:S01]  /*2fb0*/  IMAD.U32 R176, R4, 0x10000, RZ ;  /* 0x0001000004b07824 */ /* 0x004fe200078e00ff */
[----:B------:R-:W-:Y:S01]  /*2fc0*/  LOP3.LUT R168, R9, 0xffff0000, RZ, 0xc0, !PT ;  /* 0xffff000009a87812 */ /* 0x000fe200078ec0ff */
[----:B------:R-:W-:Y:S01]  /*2fd0*/  IMAD.U32 R184, R6, 0x10000, RZ ;  /* 0x0001000006b87824 */ /* 0x000fe200078e00ff */
[----:B------:R-:W-:Y:S01]  /*2fe0*/  SHF.R.U32.HI R9, RZ, 0x1, R18 ;  /* 0x00000001ff097819 */ /* 0x000fe20000011612 */
[----:B------:R-:W-:Y:S01]  /*2ff0*/  IMAD.U32 R170, R10, 0x10000, RZ ;  /* 0x000100000aaa7824 */ /* 0x000fe200078e00ff */
[----:B------:R-:W-:Y:S01]  /*3000*/  LOP3.LUT R8, R21, 0xc0, RZ, 0xc0, !PT ;  /* 0x000000c015087812 */ /* 0x000fe200078ec0ff */
[----:B------:R-:W-:Y:S01]  /*3010*/  IMAD.U32 R172, R11, 0x10000, RZ ;  /* 0x000100000bac7824 */ /* 0x000fe200078e00ff */
[----:B------:R-:W-:Y:S01]  /*3020*/  LOP3.LUT R178, R4, 0xffff0000, RZ, 0xc0, !PT ;  /* 0xffff000004b27812 */ /* 0x000fe200078ec0ff */
[----:B------:R-:W-:Y:S01]  /*3030*/  IMAD.U32 R180, R5, 0x10000, RZ ;  /* 0x0001000005b47824 */ /* 0x000fe200078e00ff */
[----:B------:R-:W-:Y:S01]  /*3040*/  LOP3.LUT R9, R8, 0x8, R9, 0xf8, !PT ;  /* 0x0000000808097812 */ /* 0x000fe200078ef809 */
[----:B------:R-:W-:Y:S01]  /*3050*/  IMAD.U32 R188, R7, 0x10000, RZ ;  /* 0x0001000007bc7824 */ /* 0x000fe200078e00ff */
[----:B------:R-:W-:Y:S01]  /*3060*/  SHF.L.U32 R8, R18, 0x4, RZ ;  /* 0x0000000412087819 */ /* 0x000fe200000006ff */
[--C-:B-----5:R-:W-:Y:S01]  /*3070*/  FFMA R31, R158, R31, R15.reuse ;  /* 0x0000001f9e1f7223 */ /* 0x120fe2000000000f */
[----:B------:R-:W-:Y:S01]  /*3080*/  LOP3.LUT R4, R18, 0xff, RZ, 0xc0, !PT ;  /* 0x000000ff12047812 */ /* 0x000fe200078ec0ff */
[--C-:B------:R-:W-:Y:S01]  /*3090*/  FFMA R23, R158, R38, R15.reuse ;  /* 0x000000269e177223 */ /* 0x100fe2000000000f */
[----:B------:R-:W-:Y:S01]  /*30a0*/  LOP3.LUT R8, R8, 0xe00, RZ, 0xc0, !PT ;  /* 0x00000e0008087812 */ /* 0x000fe200078ec0ff */
[----:B------:R-:W-:Y:S01]  /*30b0*/  FFMA R38, R158, R39, R15 ;  /* 0x000000279e267223 */ /* 0x000fe2000000000f */
[----:B------:R-:W-:Y:S01]  /*30c0*/  LOP3.LUT R186, R6, 0xffff0000, RZ, 0xc0, !PT ;  /* 0xffff000006ba7812 */ /* 0x000fe200078ec0ff */
[----:B------:R-:W-:Y:S01]  /*30d0*/  IMAD.SHL.U32 R6, R18, 0x4, RZ ;  /* 0x0000000412067824 */ /* 0x000fe200078e00ff */
[----:B------:R-:W-:Y:S01]  /*30e0*/  LOP3.LUT R8, R8, 0x20, R21, 0xf8, !PT ;  /* 0x0000002008087812 */ /* 0x000fe200078ef815 */
[----:B------:R-:W-:Y:S05]  /*30f0*/  WARPSYNC.ALL ;  /* 0x0000000000007948 */ /* 0x000fea0003800000 */
[----:B------:R-:W-:Y:S01]  /*3100*/  IADD3 R4, R4, 0x1f, RZ ;  /* 0x0000001f04047810 */ /* 0x000fe20007ffe0ff */
[----:B------:R-:W-:Y:S01]  /*3110*/  BSSY B0, `(.L_x_55) ;  /* 0x0000050000007945 */ /* 0x000fe20003800000 */
[----:B------:R-:W-:-:S02]  /*3120*/  LOP3.LUT R10, R10, 0xffff0000, RZ, 0xc0, !PT ;  /* 0xffff00000a0a7812 */ /* 0x000fc400078ec0ff */
[----:B------:R-:W-:Y:S01]  /*3130*/  LOP3.LUT R174, R11, 0xffff0000, RZ, 0xc0, !PT ;  /* 0xffff00000bae7812 */ /* 0x000fe200078ec0ff */
[----:B------:R-:W-:Y:S01]  /*3140*/  FFMA R11, R158, R30, R15 ;  /* 0x0000001e9e0b7223 */ /* 0x000fe2000000000f */
[----:B------:R-:W-:Y:S01]  /*3150*/  LOP3.LUT R21, R8, 0x100, R21, 0xf8, !PT ;  /* 0x0000010008157812 */ /* 0x000fe200078ef815 */
[C-C-:B------:R-:W-:Y:S01]  /*3160*/  FFMA R8, R158.reuse, R28, R13.reuse ;  /* 0x0000001c9e087223 */ /* 0x140fe2000000000d */
[----:B------:R-:W-:Y:S01]  /*3170*/  LOP3.LUT R192, R9, 0x18, R6, 0x78, !PT ;  /* 0x0000001809c07812 */ /* 0x000fe200078e7806 */
[C-C-:B------:R-:W-:Y:S01]  /*3180*/  FFMA R9, R158.reuse, R29, R13.reuse ;  /* 0x0000001d9e097223 */ /* 0x140fe2000000000d */
[----:B------:R-:W-:Y:S01]  /*3190*/  LOP3.LUT R182, R5, 0xffff0000, RZ, 0xc0, !PT ;  /* 0xffff000005b67812 */ /* 0x000fe200078ec0ff */
[C---:B------:R-:W-:Y:S01]  /*31a0*/  FFMA R5, R158.reuse, R25, R13 ;  /* 0x000000199e057223 */ /* 0x040fe2000000000d */
[----:B------:R-:W-:Y:S01]  /*31b0*/  LOP3.LUT R190, R7, 0xffff0000, RZ, 0xc0, !PT ;  /* 0xffff000007be7812 */ /* 0x000fe200078ec0ff */
[----:B------:R-:W-:Y:S01]  /*31c0*/  FFMA R6, R158, R26, R15 ;  /* 0x0000001a9e067223 */ /* 0x000fe2000000000f */
[----:B------:R-:W-:Y:S01]  /*31d0*/  ISETP.GT.U32.AND P2, PT, R4, 0x3e, PT ;  /* 0x0000003e0400780c */ /* 0x000fe20003f44070 */
[C---:B------:R-:W-:Y:S01]  /*31e0*/  FFMA R4, R158.reuse, R24, R13 ;  /* 0x000000189e047223 */ /* 0x040fe2000000000d */
[----:B------:R-:W-:Y:S01]  /*31f0*/  FFMA R7, R158, R27, R15 ;  /* 0x0000001b9e077223 */ /* 0x000fe2000000000f */
[-C--:B------:R-:W-:Y:S01]  /*3200*/  FMUL R29, R14, R163.reuse ;  /* 0x000000a30e1d7220 */ /* 0x080fe20000400000 */
[-C--:B------:R-:W-:Y:S01]  /*3210*/  FMUL R28, R20, R163.reuse ;  /* 0x000000a3141c7220 */ /* 0x080fe20000400000 */
[-C--:B------:R-:W-:Y:S01]  /*3220*/  FMUL R27, R156, R163.reuse ;  /* 0x000000a39c1b7220 */ /* 0x080fe20000400000 */
[-C--:B------:R-:W-:Y:S01]  /*3230*/  FMUL R26, R168, R163.reuse ;  /* 0x000000a3a81a7220 */ /* 0x080fe20000400000 */
[-C--:B------:R-:W-:Y:S01]  /*3240*/  FMUL R25, R170, R163.reuse ;  /* 0x000000a3aa197220 */ /* 0x080fe20000400000 */
[-C--:B------:R-:W-:Y:S01]  /*3250*/  FMUL R24, R10, R163.reuse ;  /* 0x000000a30a187220 */ /* 0x080fe20000400000 */
[-C--:B------:R-:W-:Y:S01]  /*3260*/  FMUL R20, R172, R163.reuse ;  /* 0x000000a3ac147220 */ /* 0x080fe20000400000 */
[-C--:B------:R-:W-:Y:S01]  /*3270*/  FMUL R14, R174, R163.reuse ;  /* 0x000000a3ae0e7220 */ /* 0x080fe20000400000 */
[----:B------:R-:W-:Y:S01]  /*3280*/  FADD R4, R4, R29 ;  /* 0x0000001d04047221 */ /* 0x000fe20000000000 */
[----:B------:R-:W-:Y:S01]  /*3290*/  FADD R5, R5, R28 ;  /* 0x0000001c05057221 */ /* 0x000fe20000000000 */
[----:B------:R-:W-:Y:S01]  /*32a0*/  FADD R6, R6, R27 ;  /* 0x0000001b06067221 */ /* 0x000fe20000000000 */
[----:B------:R-:W-:Y:S01]  /*32b0*/  FADD R7, R7, R26 ;  /* 0x0000001a07077221 */ /* 0x000fe20000000000 */
[----:B------:R-:W-:Y:S01]  /*32c0*/  FADD R8, R8, R25 ;  /* 0x0000001908087221 */ /* 0x000fe20000000000 */
[----:B------:R-:W-:Y:S01]  /*32d0*/  FADD R9, R9, R24 ;  /* 0x0000001809097221 */ /* 0x000fe20000000000 */
[----:B------:R-:W-:Y:S01]  /*32e0*/  FADD R11, R11, R20 ;  /* 0x000000140b0b7221 */ /* 0x000fe20000000000 */
[----:B------:R-:W-:Y:S01]  /*32f0*/  FADD R10, R31, R14 ;  /* 0x0000000e1f0a7221 */ /* 0x000fe20000000000 */
[----:B------:R-:W-:Y:S01]  /*3300*/  F2FP.BF16.F32.PACK_AB R4, R5, R4 ;  /* 0x000000040504723e */ /* 0x000fe200000010ff */
[-C--:B------:R-:W-:Y:S01]  /*3310*/  FMUL R30, R176, R163.reuse ;  /* 0x000000a3b01e7220 */ /* 0x080fe20000400000 */
[----:B------:R-:W-:Y:S01]  /*3320*/  F2FP.BF16.F32.PACK_AB R5, R7, R6 ;  /* 0x000000060705723e */ /* 0x000fe200000010ff */
[----:B------:R-:W-:Y:S01]  /*3330*/  FMUL R31, R178, R163 ;  /* 0x000000a3b21f7220 */ /* 0x000fe20000400000 */
[----:B------:R-:W-:Y:S01]  /*3340*/  F2FP.BF16.F32.PACK_AB R6, R9, R8 ;  /* 0x000000080906723e */ /* 0x000fe200000010ff */
[--C-:B------:R-:W-:Y:S01]  /*3350*/  FFMA R9, R158, R32, R13.reuse ;  /* 0x000000209e097223 */ /* 0x100fe2000000000d */
[----:B------:R-:W-:Y:S01]  /*3360*/  F2FP.BF16.F32.PACK_AB R7, R10, R11 ;  /* 0x0000000b0a07723e */ /* 0x000fe200000010ff */
[C---:B------:R-:W-:Y:S01]  /*3370*/  FFMA R8, R158.reuse, R33, R13 ;  /* 0x000000219e087223 */ /* 0x040fe2000000000d */
[----:B------:R-:W-:Y:S01]  /*3380*/  LOP3.LUT R192, R21, R192, RZ, 0xfc, !PT ;  /* 0x000000c015c07212 */ /* 0x000fe200078efcff */
[C-C-:B------:R-:W-:Y:S01]  /*3390*/  FFMA R11, R158.reuse, R34, R15.reuse ;  /* 0x000000229e0b7223 */ /* 0x140fe2000000000f */
[----:B------:R-:W-:Y:S01]  /*33a0*/  FFMA R10, R158, R35, R15 ;  /* 0x000000239e0a7223 */ /* 0x000fe2000000000f */
[-C--:B------:R-:W-:Y:S01]  /*33b0*/  FMUL R32, R180, R163.reuse ;  /* 0x000000a3b4207220 */ /* 0x080fe20000400000 */
[----:B------:R-:W-:Y:S01]  /*33c0*/  FMUL R33, R182, R163 ;  /* 0x000000a3b6217220 */ /* 0x000fe20000400000 */
[C-C-:B------:R-:W-:Y:S01]  /*33d0*/  FFMA R21, R158.reuse, R36, R13.reuse ;  /* 0x000000249e157223 */ /* 0x140fe2000000000d */
[----:B------:R-:W-:Y:S01]  /*33e0*/  FFMA R156, R158, R37, R13 ;  /* 0x000000259e9c7223 */ /* 0x000fe2000000000d */
[-C--:B------:R-:W-:Y:S01]  /*33f0*/  FMUL R34, R184, R163.reuse ;  /* 0x000000a3b8227220 */ /* 0x080fe20000400000 */
[-C--:B------:R-:W-:Y:S01]  /*3400*/  FMUL R35, R186, R163.reuse ;  /* 0x000000a3ba237220 */ /* 0x080fe20000400000 */
[-C--:B------:R-:W-:Y:S01]  /*3410*/  FMUL R36, R188, R163.reuse ;  /* 0x000000a3bc247220 */ /* 0x080fe20000400000 */
[----:B------:R-:W-:Y:S01]  /*3420*/  FMUL R37, R190, R163 ;  /* 0x000000a3be257220 */ /* 0x000fe20000400000 */
        /* <DEDUP_REMOVED lines=8> */
[----:B------:R-:W-:-:S02]  /*34b0*/  LEA R21, R192, UR53, 0x1 ;  /* 0x00000035c0157c11 */ /* 0x000fc4000f8e08ff */
[----:B------:R-:W-:Y:S02]  /*34c0*/  F2FP.BF16.F32.PACK_AB R8, R8, R9 ;  /* 0x000000090808723e */ /* 0x000fe400000010ff */
[----:B------:R-:W-:Y:S01]  /*34d0*/  F2FP.BF16.F32.PACK_AB R9, R10, R11 ;  /* 0x0000000b0a09723e */ /* 0x000fe200000010ff */
[----:B------:R1:W-:Y:S01]  /*34e0*/  STSM.16.M88.4 [R21+0x200], R4 ;  /* 0x0002000415007844 */ /* 0x0003e20000000200 */
[----:B------:R-:W-:Y:S01]  /*34f0*/  F2FP.BF16.F32.PACK_AB R10, R156, R39 ;  /* 0x000000279c0a723e */ /* 0x000fe200000010ff */
[----:B------:R-:W-:Y:S01]  /*3500*/  IMAD R39, R162, 0x2, R21 ;  /* 0x00000002a2277824 */ /* 0x000fe200078e0215 */
[----:B------:R-:W-:-:S05]  /*3510*/  F2FP.BF16.F32.PACK_AB R11, R38, R23 ;  /* 0x00000017260b723e */ /* 0x000fca00000010ff */
[----:B------:R1:W-:Y:S01]  /*3520*/  STSM.16.M88.4 [R39+0x200], R8 ;  /* 0x0002000827007844 */ /* 0x0003e20000000200 */
[----:B------:R-:W-:Y:S01]  /*3530*/  @!PT LDS RZ, [RZ] ;  /* 0x00000000fffff984 */ /* 0x000fe20000000800 */
[----:B------:R-:W-:Y:S01]  /*3540*/  @!PT LDS RZ, [RZ] ;  /* 0x00000000fffff984 */ /* 0x000fe20000000800 */
[----:B------:R-:W-:Y:S01]  /*3550*/  @!PT LDS RZ, [RZ] ;  /* 0x00000000fffff984 */ /* 0x000fe20000000800 */
[----:B------:R-:W-:Y:S01]  /*3560*/  @!PT LDS RZ, [RZ] ;  /* 0x00000000fffff984 */ /* 0x000fe20000000800 */
[----:B------:R2:W-:Y:S06]  /*3570*/  MEMBAR.ALL.CTA ;  /* 0x0000000000007992 */ /* 0x0005ec0000008000 */
[----:B--2---:R-:W2:Y:S02]  /*3580*/  FENCE.VIEW.ASYNC.S ;  /* 0x00000000000073c6 */ /* 0x004ea40000000000 */
[----:B--2---:R-:W-:Y:S06]  /*3590*/  BAR.SYNC.DEFER_BLOCKING 0x1, 0x100 ;  /* 0x0044000000007b1d */ /* 0x004fec0000010000 */
[----:B------:R-:W-:Y:S05]  /*35a0*/  @P2 BRA `(.L_x_56) ;  /* 0x0000000000182947 */ /* 0x000fea0003800000 */
[----:B------:R-:W-:Y:S02]  /*35b0*/  UIADD3 UR4, UP0, UR54, 0x4f0, URZ ;  /* 0x000004f036047890 */ /* 0x000fe4000ff1e03f */
[----:B------:R-:W-:Y:S02]  /*35c0*/  UIADD3 UR40, UR53, 0x200, URZ ;  /* 0x0000020035287890 */ /* 0x000fe4000fffe03f */
[----:B------:R-:W-:-:S09]  /*35d0*/  UIADD3.X UR5, URZ, UR55, URZ, UP0, !UPT ;  /* 0x000000373f057290 */ /* 0x000fd200087fe43f */
[----:B------:R2:W-:Y:S01]  /*35e0*/  UTMASTG.3D [UR40], [UR4] ;  /* 0x00000028040073b5 */ /* 0x0005e20008010000 */
[----:B------:R0:W-:Y:S01]  /*35f0*/  UTMACMDFLUSH ;  /* 0x00000000000079b7 */ /* 0x0001e20000000000 */
[----:B--2---:R-:W-:-:S04]  /*3600*/  DEPBAR.LE SB0, 0x1 ;  /* 0x000080400000791a */ /* 0x004fc80000000000 */
.L_x_56:
[----:B------:R-:W-:Y:S05]  /*3610*/  BSYNC B0 ;  /* 0x0000000000007941 */ /* 0x000fea0003800000 */
.L_x_55:
[----:B------:R-:W-:Y:S01]  /*3620*/  BAR.SYNC.DEFER_BLOCKING 0x1, 0x100 ;  /* 0x0044000000007b1d */ /* 0x000fe20000010000 */
[----:B------:R-:W-:Y:S01]  /*3630*/  ISETP.NE.AND P3, PT, RZ, UR44, PT ;  /* 0x0000002cff007c0c */ /* 0x000fe2000bf65270 */
[----:B------:R-:W-:-:S05]  /*3640*/  VIADD R23, R21, 0x200 ;  /* 0x0000020015177836 */ /* 0x000fca0000000000 */
[----:B------:R-:W-:-:S07]  /*3650*/  LEA R38, R162, R23, 0x1 ;  /* 0x00000017a2267211 */ /* 0x000fce00078e08ff */
[----:B------:R-:W-:Y:S05]  /*3660*/  @!P3 BRA `(.L_x_57) ;  /* 0x000000000034b947 */ /* 0x000fea0003800000 */
[----:B------:R-:W-:Y:S04]  /*3670*/  BSSY B0, `(.L_x_58) ;  /* 0x0000009000007945 */ /* 0x000fe80003800000 */
[----:B------:R-:W-:Y:S05]  /*3680*/  @!P0 BRA `(.L_x_59) ;  /* 0x00000000001c8947 */ /* 0x000fea0003800000 */
[----:B------:R-:W-:-:S13]  /*3690*/  ISETP.NE.AND P3, PT, R165, 0x3, PT ;  /* 0x00000003a500780c */ /* 0x000fda0003f65270 */
[----:B------:R-:W-:Y:S05]  /*36a0*/  @!P3 BRA `(.L_x_60) ;  /* 0x000000000004b947 */ /* 0x000fea0003800000 */
[----:B------:R-:W-:Y:S01]  /*36b0*/  BPT.TRAP 0x1 ;  /* 0x000000040000795c */ /* 0x000fe20000300000 */
.L_x_60:
[----:B------:R-:W-:-:S04]  /*36c0*/  ULEA UR4, UR36, UR53, 0x3 ;  /* 0x0000003524047291 */ /* 0x000fc8000f8e183f */
[----:B------:R-:W-:-:S04]  /*36d0*/  UIADD3 UR4, UR4, 0x60, URZ ;  /* 0x0000006004047890 */ /* 0x000fc8000fffe03f */
[----:B------:R-:W-:-:S09]  /*36e0*/  UPRMT UR4, UR52, 0x654, UR4 ;  /* 0x0000065434047896 */ /* 0x000fd20008000004 */
[----:B------:R-:W-:Y:S03]  /*36f0*/  SYNCS.ARRIVE.TRANS64.RED.A1T0 RZ, [UR4], RZ ;  /* 0x000000ffffff79a7 */ /* 0x000fe60008100404 */
.L_x_59:
[----:B------:R-:W-:Y:S05]  /*3700*/  BSYNC B0 ;  /* 0x0000000000007941 */ /* 0x000fea0003800000 */
.L_x_58:
[----:B------:R-:W-:-:S04]  /*3710*/  UIADD3 UR36, UR36, 0x1, URZ ;  /* 0x0000000124247890 */ /* 0x000fc8000fffe03f */
[----:B------:R-:W-:-:S04]  /*3720*/  UISETP.NE.AND UP0, UPT, UR36, 0x4, UPT ;  /* 0x000000042400788c */ /* 0x000fc8000bf05270 */
[----:B------:R-:W-:-:S12]  /*3730*/  USEL UR36, UR36, URZ, UP0 ;  /* 0x0000003f24247287 */ /* 0x000fd80008000000 */
.L_x_57:
[----:B------:R-:W-:Y:S04]  /*3740*/  BSSY B0, `(.L_x_61) ;  /* 0x0000032000007945 */ /* 0x000fe80003800000 */
[----:B------:R-:W-:Y:S05]  /*3750*/  @!P0 BRA `(.L_x_62) ;  /* 0x0000000000c08947 */ /* 0x000fea0003800000 */
[----:B------:R-:W-:-:S13]  /*3760*/  ISETP.NE.AND P3, PT, R165, 0x3, PT ;  /* 0x00000003a500780c */ /* 0x000fda0003f65270 */
[----:B------:R-:W-:Y:S05]  /*3770*/  @!P3 BRA `(.L_x_63) ;  /* 0x000000000004b947 */ /* 0x000fea0003800000 */
[----:B------:R-:W-:Y:S01]  /*3780*/  BPT.TRAP 0x1 ;  /* 0x000000040000795c */ /* 0x000fe20000300000 */
.L_x_63:
[----:B-1----:R-:W-:Y:S01]  /*3790*/  LEA R4, R12, UR53, 0x3 ;  /* 0x000000350c047c11 */ /* 0x002fe2000f8e18ff */
[----:B------:R-:W-:Y:S01]  /*37a0*/  BSSY B1, `(.L_x_64) ;  /* 0x0000004000017945 */ /* 0x000fe20003800000 */
[----:B------:R-:W-:-:S04]  /*37b0*/  SHF.L.U32 R5, RZ, 0x1f, RZ ;  /* 0x0000001fff057819 */ /* 0x000fc800000006ff */
[----:B------:R-:W1:Y:S02]  /*37c0*/  SYNCS.PHASECHK.TRANS64.TRYWAIT P3, [R4+URZ+0x40], R5 ;  /* 0x00004005040075a7 */ /* 0x000e64000806017f */
[----:B-1----:R-:W-:Y:S05]  /*37d0*/  @!P3 BRA `(.L_x_65) ;  /* 0x000000700020b947 */ /* 0x002fea0003800000 */
.L_x_238:
[----:B------:R-:W-:Y:S05]  /*37e0*/  BSYNC B1 ;  /* 0x0000000000017941 */ /* 0x000fea0003800000 */
.L_x_64:
[----:B------:R-:W-:Y:S05]  /*37f0*/  @P1 BRA `(.L_x_66) ;  /* 0x0000000000941947 */ /* 0x000fea0003800000 */
[----:B------:R-:W-:Y:S01]  /*3800*/  IMAD R25, R12, 0x2000, R23 ;  /* 0x000020000c197824 */ /* 0x000fe200078e0217 */
[----:B------:R-:W-:Y:S05]  /*3810*/  WARPSYNC.ALL ;  /* 0x0000000000007948 */ /* 0x000fea0003800000 */
[----:B------:R-:W-:Y:S01]  /*3820*/  IMAD R8, R162, 0x2, R25 ;  /* 0x00000002a2087824 */ /* 0x000fe200078e0219 */
[----:B-1----:R-:W1:Y:S05]  /*3830*/  LDSM.16.M88.4 R4, [R25] ;  /* 0x000000001904783b */ /* 0x002e6a0000000200 */
[----:B------:R-:W2:Y:S01]  /*3840*/  LDSM.16.M88.4 R8, [R8] ;  /* 0x000000000808783b */ /* 0x000ea20000000200 */
[----:B-1----:R-:W-:Y:S01]  /*3850*/  SHF.L.U32 R20, R5, 0x10, RZ ;  /* 0x0000001005147819 */ /* 0x002fe200000006ff */
[----:B------:R-:W-:Y:S01]  /*3860*/  IMAD.U32 R14, R4, 0x10000, RZ ;  /* 0x00010000040e7824 */ /* 0x000fe200078e00ff */
[C---:B------:R-:W-:Y:S01]  /*3870*/  LOP3.LUT R32, R7.reuse, 0xffff0000, RZ, 0xc0, !PT ;  /* 0xffff000007207812 */ /* 0x040fe200078ec0ff */
[----:B------:R-:W-:Y:S01]  /*3880*/  IMAD.U32 R24, R6, 0x10000, RZ ;  /* 0x0001000006187824 */ /* 0x000fe200078e00ff */
[----:B------:R-:W-:Y:S01]  /*3890*/  LOP3.LUT R4, R4, 0xffff0000, RZ, 0xc0, !PT ;  /* 0xffff000004047812 */ /* 0x000fe200078ec0ff */
[----:B------:R-:W-:Y:S01]  /*38a0*/  IMAD.U32 R30, R7, 0x10000, RZ ;  /* 0x00010000071e7824 */ /* 0x000fe200078e00ff */
[C---:B--2---:R-:W-:Y:S01]  /*38b0*/  LOP3.LUT R36, R8.reuse, 0xffff0000, RZ, 0xc0, !PT ;  /* 0xffff000008247812 */ /* 0x044fe200078ec0ff */
[----:B------:R-:W-:Y:S01]  /*38c0*/  IMAD.U32 R34, R8, 0x10000, RZ ;  /* 0x0001000008227824 */ /* 0x000fe200078e00ff */
[----:B------:R-:W-:Y:S01]  /*38d0*/  LOP3.LUT R26, R5, 0xffff0000, RZ, 0xc0, !PT ;  /* 0xffff0000051a7812 */ /* 0x000fe200078ec0ff */
[----:B------:R-:W-:Y:S01]  /*38e0*/  IMAD.U32 R168, R10, 0x10000, RZ ;  /* 0x000100000aa87824 */ /* 0x000fe200078e00ff */
[----:B------:R-:W-:Y:S01]  /*38f0*/  LOP3.LUT R6, R6, 0xffff0000, RZ, 0xc0, !PT ;  /* 0xffff000006067812 */ /* 0x000fe200078ec0ff */
[----:B------:R-:W-:Y:S01]  /*3900*/  IMAD.U32 R170, R11, 0x10000, RZ ;  /* 0x000100000baa7824 */ /* 0x000fe200078e00ff */
[C---:B------:R-:W-:Y:S01]  /*3910*/  SHF.L.U32 R8, R9.reuse, 0x10, RZ ;  /* 0x0000001009087819 */ /* 0x040fe200000006ff */
[-C--:B------:R-:W-:Y:S01]  /*3920*/  FMUL R27, R20, R163.reuse ;  /* 0x000000a3141b7220 */ /* 0x080fe20000400000 */
[----:B------:R-:W-:Y:S01]  /*3930*/  LOP3.LUT R156, R9, 0xffff0000, RZ, 0xc0, !PT ;  /* 0xffff0000099c7812 */ /* 0x000fe200078ec0ff */
[-C--:B------:R-:W-:Y:S01]  /*3940*/  FMUL R29, R14, R163.reuse ;  /* 0x000000a30e1d7220 */ /* 0x080fe20000400000 */
[----:B------:R-:W-:Y:S01]  /*3950*/  LOP3.LUT R10, R10, 0xffff0000, RZ, 0xc0, !PT ;  /* 0xffff00000a0a7812 */ /* 0x000fe200078ec0ff */
[-C--:B------:R-:W-:Y:S01]  /*3960*/  FMUL R20, R30, R163.reuse ;  /* 0x000000a31e147220 */ /* 0x080fe20000400000 */
[----:B------:R-:W-:Y:S01]  /*3970*/  LOP3.LUT R172, R11, 0xffff0000, RZ, 0xc0, !PT ;  /* 0xffff00000bac7812 */ /* 0x000fe200078ec0ff */
        /* <DEDUP_REMOVED lines=12> */
[----:B------:R-:W-:-:S07]  /*3a40*/  FMUL R37, R172, R163 ;  /* 0x000000a3ac257220 */ /* 0x000fce0000400000 */
.L_x_66:
[----:B------:R-:W-:-:S07]  /*3a50*/  VIADD R12, R12, 0x1 ;  /* 0x000000010c0c7836 */ /* 0x000fce0000000000 */
.L_x_62:
[----:B------:R-:W-:Y:S05]  /*3a60*/  BSYNC B0 ;  /* 0x0000000000007941 */ /* 0x000fea0003800000 */
.L_x_61:
[C-C-:B------:R-:W-:Y:S01]  /*3a70*/  FFMA R40, R158.reuse, R40, R13.reuse ;  /* 0x000000289e287223 */ /* 0x140fe2000000000d */
[C---:B------:R-:W-:Y:S01]  /*3a80*/  FFMA R41, R158.reuse, R41, R13 ;  /* 0x000000299e297223 */ /* 0x040fe2000000000d */
[C-C-:B------:R-:W-:Y:S01]  /*3a90*/  FFMA R42, R158.reuse, R42, R15.reuse ;  /* 0x0000002a9e2a7223 */ /* 0x140fe2000000000f */
[C---:B------:R-:W-:Y:S01]  /*3aa0*/  FFMA R43, R158.reuse, R43, R15 ;  /* 0x0000002b9e2b7223 */ /* 0x040fe2000000000f */
[C-C-:B------:R-:W-:Y:S01]  /*3ab0*/  FFMA R44, R158.reuse, R44, R13.reuse ;  /* 0x0000002c9e2c7223 */ /* 0x140fe2000000000d */
[----:B------:R-:W-:Y:S01]  /*3ac0*/  FFMA R45, R158, R45, R13 ;  /* 0x0000002d9e2d7223 */ /* 0x000fe2000000000d */
[----:B-1----:R-:W-:Y:S01]  /*3ad0*/  FADD R4, R29, R40 ;  /* 0x000000281d047221 */ /* 0x002fe20000000000 */
[----:B------:R-:W-:Y:S01]  /*3ae0*/  FADD R41, R28, R41 ;  /* 0x000000291c297221 */ /* 0x000fe20000000000 */
[----:B------:R-:W-:Y:S01]  /*3af0*/  FADD R5, R27, R42 ;  /* 0x0000002a1b057221 */ /* 0x000fe20000000000 */
[----:B------:R-:W-:Y:S01]  /*3b00*/  FADD R6, R26, R43 ;  /* 0x0000002b1a067221 */ /* 0x000fe20000000000 */
[----:B------:R-:W-:Y:S01]  /*3b10*/  FADD R44, R25, R44 ;  /* 0x0000002c192c7221 */ /* 0x000fe20000000000 */
[----:B------:R-:W-:Y:S01]  /*3b20*/  FADD R45, R24, R45 ;  /* 0x0000002d182d7221 */ /* 0x000fe20000000000 */
[C-C-:B------:R-:W-:Y:S01]  /*3b30*/  FFMA R9, R158.reuse, R48, R13.reuse ;  /* 0x000000309e097223 */ /* 0x140fe2000000000d */
[C---:B------:R-:W-:Y:S01]  /*3b40*/  FFMA R8, R158.reuse, R49, R13 ;  /* 0x000000319e087223 */ /* 0x040fe2000000000d */
[----:B------:R-:W-:Y:S01]  /*3b50*/  F2FP.BF16.F32.PACK_AB R4, R41, R4 ;  /* 0x000000042904723e */ /* 0x000fe200000010ff */
[C-C-:B------:R-:W-:Y:S01]  /*3b60*/  FFMA R7, R158.reuse, R46, R15.reuse ;  /* 0x0000002e9e077223 */ /* 0x140fe2000000000f */
[C-C-:B------:R-:W-:Y:S01]  /*3b70*/  FFMA R47, R158.reuse, R47, R15.reuse ;  /* 0x0000002f9e2f7223 */ /* 0x140fe2000000000f */
[C-C-:B------:R-:W-:Y:S01]  /*3b80*/  FFMA R11, R158.reuse, R50, R15.reuse ;  /* 0x000000329e0b7223 */ /* 0x140fe2000000000f */
[C---:B------:R-:W-:Y:S01]  /*3b90*/  FFMA R10, R158.reuse, R51, R15 ;  /* 0x000000339e0a7223 */ /* 0x040fe2000000000f */
[C-C-:B------:R-:W-:Y:S01]  /*3ba0*/  FFMA R41, R158.reuse, R52, R13.reuse ;  /* 0x000000349e297223 */ /* 0x140fe2000000000d */
[C---:B------:R-:W-:Y:S01]  /*3bb0*/  FFMA R40, R158.reuse, R53, R13 ;  /* 0x000000359e287223 */ /* 0x040fe2000000000d */
[C-C-:B------:R-:W-:Y:S01]  /*3bc0*/  FFMA R43, R158.reuse, R54, R15.reuse ;  /* 0x000000369e2b7223 */ /* 0x140fe2000000000f */
[----:B------:R-:W-:Y:S01]  /*3bd0*/  FFMA R42, R158, R55, R15 ;  /* 0x000000379e2a7223 */ /* 0x000fe2000000000f */
[----:B------:R-:W-:Y:S01]  /*3be0*/  F2FP.BF16.F32.PACK_AB R5, R6, R5 ;  /* 0x000000050605723e */ /* 0x000fe200000010ff */
[----:B------:R-:W-:Y:S01]  /*3bf0*/  FADD R9, R30, R9 ;  /* 0x000000091e097221 */ /* 0x000fe20000000000 */
[----:B------:R-:W-:Y:S01]  /*3c00*/  F2FP.BF16.F32.PACK_AB R6, R45, R44 ;  /* 0x0000002c2d06723e */ /* 0x000fe200000010ff */
        /* <DEDUP_REMOVED lines=10> */
[----:B------:R-:W-:Y:S05]  /*3cb0*/  WARPSYNC.ALL ;  /* 0x0000000000007948 */ /* 0x000fea0003800000 */
[----:B------:R-:W-:Y:S01]  /*3cc0*/  F2FP.BF16.F32.PACK_AB R7, R44, R7 ;  /* 0x000000072c07723e */ /* 0x000fe200000010ff */
[----:B------:R-:W-:Y:S01]  /*3cd0*/  BSSY B0, `(.L_x_67) ;  /* 0x0000017000007945 */ /* 0x000fe20003800000 */
[----:B------:R-:W-:-:S02]  /*3ce0*/  F2FP.BF16.F32.PACK_AB R9, R10, R11 ;  /* 0x0000000b0a09723e */ /* 0x000fc400000010ff */
[----:B------:R-:W-:Y:S01]  /*3cf0*/  F2FP.BF16.F32.PACK_AB R10, R40, R41 ;  /* 0x00000029280a723e */ /* 0x000fe200000010ff */
[----:B------:R1:W-:Y:S01]  /*3d00*/  STSM.16.M88.4 [R21+0x2200], R4 ;  /* 0x0022000415007844 */ /* 0x0003e20000000200 */
        /* <DEDUP_REMOVED lines=12> */
[----:B------:R-:W-:Y:S02]  /*3dd0*/  UIADD3 UR4, UR53, 0x2200, URZ ;  /* 0x0000220035047890 */ /* 0x000fe4000fffe03f */
[----:B------:R-:W-:Y:S01]  /*3de0*/  UIADD3.X UR9, URZ, UR55, URZ, UP0, !UPT ;  /* 0x000000373f097290 */ /* 0x000fe200087fe43f */
[----:B------:R-:W-:Y:S01]  /*3df0*/  UMOV UR6, UR42 ;  /* 0x0000002a00067c82 */ /* 0x000fe20008000000 */
[----:B------:R-:W-:-:S07]  /*3e00*/  UMOV UR7, UR43 ;  /* 0x0000002b00077c82 */ /* 0x000fce0008000000 */
[----:B------:R2:W-:Y:S01]  /*3e10*/  UTMASTG.3D [UR4], [UR8] ;  /* 0x00000004080073b5 */ /* 0x0005e20008010000 */
[----:B------:R0:W-:Y:S01]  /*3e20*/  UTMACMDFLUSH ;  /* 0x00000000000079b7 */ /* 0x0001e20000000000 */
[----:B--2---:R-:W-:-:S04]  /*3e30*/  DEPBAR.LE SB0, 0x1 ;  /* 0x000080400000791a */ /* 0x004fc80000000000 */
.L_x_68:
[----:B------:R-:W-:Y:S05]  /*3e40*/  BSYNC B0 ;  /* 0x0000000000007941 */ /* 0x000fea0003800000 */
.L_x_67:
[----:B-1----:R-:W-:Y:S01]  /*3e50*/  IADD3 R5, R21, 0x2200, RZ ;  /* 0x0000220015057810 */ /* 0x002fe20007ffe0ff */
[----:B------:R-:W-:Y:S04]  /*3e60*/  BAR.SYNC.DEFER_BLOCKING 0x1, 0x100 ;  /* 0x0044000000007b1d */ /* 0x000fe80000010000 */
[----:B------:R-:W-:Y:S02]  /*3e70*/  IMAD R40, R162, 0x2, R5 ;  /* 0x00000002a2287824 */ /* 0x000fe400078e0205 */
[----:B------:R-:W-:Y:S04]  /*3e80*/  BSSY B0, `(.L_x_69) ;  /* 0x0000009000007945 */ /* 0x000fe80003800000 */
[----:B------:R-:W-:Y:S05]  /*3e90*/  @!P0 BRA `(.L_x_70) ;  /* 0x00000000001c8947 */ /* 0x000fea0003800000 */
[----:B------:R-:W-:-:S13]  /*3ea0*/  ISETP.NE.AND P3, PT, R165, 0x3, PT ;  /* 0x00000003a500780c */ /* 0x000fda0003f65270 */
[----:B------:R-:W-:Y:S05]  /*3eb0*/  @!P3 BRA `(.L_x_71) ;  /* 0x000000000004b947 */ /* 0x000fea0003800000 */
[----:B------:R-:W-:Y:S01]  /*3ec0*/  BPT.TRAP 0x1 ;  /* 0x000000040000795c */ /* 0x000fe20000300000 */
.L_x_71:
[----:B------:R-:W-:-:S04]  /*3ed0*/  ULEA UR4, UR36, UR53, 0x3 ;  /* 0x0000003524047291 */ /* 0x000fc8000f8e183f */
[----:B------:R-:W-:-:S04]  /*3ee0*/  UIADD3 UR4, UR4, 0x60, URZ ;  /* 0x0000006004047890 */ /* 0x000fc8000fffe03f */
[----:B------:R-:W-:-:S09]  /*3ef0*/  UPRMT UR4, UR52, 0x654, UR4 ;  /* 0x0000065434047896 */ /* 0x000fd20008000004 */
[----:B------:R-:W-:Y:S03]  /*3f00*/  SYNCS.ARRIVE.TRANS64.RED.A1T0 RZ, [UR4], RZ ;  /* 0x000000ffffff79a7 */ /* 0x000fe60008100404 */
.L_x_70:
[----:B------:R-:W-:Y:S05]  /*3f10*/  BSYNC B0 ;  /* 0x0000000000007941 */ /* 0x000fea0003800000 */
.L_x_69:
[----:B------:R-:W-:Y:S01]  /*3f20*/  UIADD3 UR36, UR36, 0x1, URZ ;  /* 0x0000000124247890 */ /* 0x000fe2000fffe03f */
[----:B------:R-:W-:Y:S01]  /*3f30*/  BSSY B0, `(.L_x_72) ;  /* 0x0000038000007945 */ /* 0x000fe20003800000 */
[----:B------:R-:W-:Y:S02]  /*3f40*/  IMAD.MOV.U32 R41, RZ, RZ, RZ ;  /* 0x000000ffff297224 */ /* 0x000fe400078e00ff */
[----:B------:R-:W-:-:S04]  /*3f50*/  UISETP.NE.AND UP0, UPT, UR36, 0x4, UPT ;  /* 0x000000042400788c */ /* 0x000fc8000bf05270 */
[----:B------:R-:W-:Y:S01]  /*3f60*/  USEL UR36, UR36, URZ, UP0 ;  /* 0x0000003f24247287 */ /* 0x000fe20008000000 */
[----:B------:R-:W-:Y:S11]  /*3f70*/  @!P0 BRA `(.L_x_73) ;  /* 0x0000000000cc8947 */ /* 0x000ff60003800000 */
[----:B------:R-:W-:-:S13]  /*3f80*/  ISETP.NE.AND P3, PT, R165, 0x3, PT ;  /* 0x00000003a500780c */ /* 0x000fda0003f65270 */
[----:B------:R-:W-:Y:S05]  /*3f90*/  @!P3 BRA `(.L_x_74) ;  /* 0x000000000004b947 */ /* 0x000fea0003800000 */
[----:B------:R-:W-:Y:S01]  /*3fa0*/  BPT.TRAP 0x1 ;  /* 0x000000040000795c */ /* 0x000fe20000300000 */
.L_x_74:
[C---:B------:R-:W-:Y:S01]  /*3fb0*/  LEA R4, R12.reuse, UR53, 0x3 ;  /* 0x000000350c047c11 */ /* 0x040fe2000f8e18ff */
[----:B------:R-:W-:Y:S01]  /*3fc0*/  VIADD R43, R12, 0x1 ;  /* 0x000000010c2b7836 */ /* 0x000fe20000000000 */
[----:B------:R-:W-:Y:S01]  /*3fd0*/  SHF.L.U32 R5, RZ, 0x1f, RZ ;  /* 0x0000001fff057819 */ /* 0x000fe200000006ff */
[----:B------:R-:W-:Y:S03]  /*3fe0*/  BSSY B1, `(.L_x_75) ;  /* 0x0000004000017945 */ /* 0x000fe60003800000 */
[----:B------:R-:W1:Y:S01]  /*3ff0*/  SYNCS.PHASECHK.TRANS64.TRYWAIT P3, [R4+URZ+0x40], R5 ;  /* 0x00004005040075a7 */ /* 0x000e62000806017f */
[----:B------:R-:W-:Y:S01]  /*4000*/  ISETP.NE.AND P4, PT, R43, 0x4, PT ;  /* 0x000000042b00780c */ /* 0x000fe20003f85270 */
[----:B-1----:R-:W-:-:S12]  /*4010*/  @!P3 BRA `(.L_x_76) ;  /* 0x000000680024b947 */ /* 0x002fd80003800000 */
.L_x_239:
[----:B------:R-:W-:Y:S05]  /*4020*/  BSYNC B1 ;  /* 0x0000000000017941 */ /* 0x000fea0003800000 */
.L_x_75:
[----:B------:R-:W-:Y:S05]  /*4030*/  @P1 BRA `(.L_x_77) ;  /* 0x0000000000941947 */ /* 0x000fea0003800000 */
[----:B------:R-:W-:Y:S01]  /*4040*/  LEA R25, R12, R23, 0xd ;  /* 0x000000170c197211 */ /* 0x000fe200078e68ff */
[----:B------:R-:W-:Y:S05]  /*4050*/  WARPSYNC.ALL ;  /* 0x0000000000007948 */ /* 0x000fea0003800000 */
[----:B------:R-:W-:Y:S01]  /*4060*/  IMAD R9, R162, 0x2, R25 ;  /* 0x00000002a2097824 */ /* 0x000fe200078e0219 */
[----:B-1----:R-:W1:Y:S05]  /*4070*/  LDSM.16.M88.4 R4, [R25] ;  /* 0x000000001904783b */ /* 0x002e6a0000000200 */
[----:B------:R-:W2:Y:S01]  /*4080*/  LDSM.16.M88.4 R8, [R9] ;  /* 0x000000000908783b */ /* 0x000ea20000000200 */
[----:B-1----:R-:W-:Y:S01]  /*4090*/  SHF.L.U32 R20, R6, 0x10, RZ ;  /* 0x0000001006147819 */ /* 0x002fe200000006ff */
[----:B------:R-:W-:Y:S01]  /*40a0*/  IMAD.U32 R14, R5, 0x10000, RZ ;  /* 0x00010000050e7824 */ /* 0x000fe200078e00ff */
[C---:B------:R-:W-:Y:S01]  /*40b0*/  LOP3.LUT R32, R7.reuse, 0xffff0000, RZ, 0xc0, !PT ;  /* 0xffff000007207812 */ /* 0x040fe200078ec0ff */
[C---:B------:R-:W-:Y:S01]  /*40c0*/  IMAD.U32 R12, R4.reuse, 0x10000, RZ ;  /* 0x00010000040c7824 */ /* 0x040fe200078e00ff */
[----:B------:R-:W-:Y:S01]  /*40d0*/  LOP3.LUT R4, R4, 0xffff0000, RZ, 0xc0, !PT ;  /* 0xffff000004047812 */ /* 0x000fe200078ec0ff */
[----:B------:R-:W-:Y:S01]  /*40e0*/  IMAD.U32 R30, R7, 0x10000, RZ ;  /* 0x00010000071e7824 */ /* 0x000fe200078e00ff */
[----:B--2---:R-:W-:Y:S01]  /*40f0*/  SHF.L.U32 R44, R10, 0x10, RZ ;  /* 0x000000100a2c7819 */ /* 0x004fe200000006ff */
[----:B------:R-:W-:Y:S01]  /*4100*/  IMAD.U32 R34, R8, 0x10000, RZ ;  /* 0x0001000008227824 */ /* 0x000fe200078e00ff */
[----:B------:R-:W-:Y:S01]  /*4110*/  LOP3.LUT R26, R5, 0xffff0000, RZ, 0xc0, !PT ;  /* 0xffff0000051a7812 */ /* 0x000fe200078ec0ff */
[----:B------:R-:W-:Y:S01]  /*4120*/  IMAD.U32 R36, R9, 0x10000, RZ ;  /* 0x0001000009247824 */ /* 0x000fe200078e00ff */
[----:B------:R-:W-:Y:S01]  /*4130*/  LOP3.LUT R6, R6, 0xffff0000, RZ, 0xc0, !PT ;  /* 0xffff000006067812 */ /* 0x000fe200078ec0ff */
[----:B------:R-:W-:Y:S01]  /*4140*/  IMAD.U32 R46, R11, 0x10000, RZ ;  /* 0x000100000b2e7824 */ /* 0x000fe200078e00ff */
[----:B------:R-:W-:Y:S01]  /*4150*/  LOP3.LUT R8, R8, 0xffff0000, RZ, 0xc0, !PT ;  /* 0xffff000008087812 */ /* 0x000fe200078ec0ff */
        /* <DEDUP_REMOVED lines=19> */
.L_x_77:
[----:B------:R-:W-:Y:S02]  /*4290*/  SEL R41, RZ, 0x1, P4 ;  /* 0x00000001ff297807 */ /* 0x000fe40002000000 */
[----:B------:R-:W-:-:S07]  /*42a0*/  SEL R12, R43, RZ, P4 ;  /* 0x000000ff2b0c7207 */ /* 0x000fce0002000000 */
.L_x_73:
[----:B------:R-:W-:Y:S05]  /*42b0*/  BSYNC B0 ;  /* 0x0000000000007941 */ /* 0x000fea0003800000 */
.L_x_72:
[C-C-:B------:R-:W-:Y:S01]  /*42c0*/  FFMA R58, R158.reuse, R58, R15.reuse ;  /* 0x0000003a9e3a7223 */ /* 0x140fe2000000000f */
[C---:B------:R-:W-:Y:S01]  /*42d0*/  FFMA R59, R158.reuse, R59, R15 ;  /* 0x0000003b9e3b7223 */ /* 0x040fe2000000000f */
[C-C-:B------:R-:W-:Y:S01]  /*42e0*/  FFMA R9, R158.reuse, R64, R13.reuse ;  /* 0x000000409e097223 */ /* 0x140fe2000000000d */
[C-C-:B------:R-:W-:Y:S01]  /*42f0*/  FFMA R8, R158.reuse, R65, R13.reuse ;  /* 0x000000419e087223 */ /* 0x140fe2000000000d */
[C-C-:B------:R-:W-:Y:S01]  /*4300*/  FFMA R56, R158.reuse, R56, R13.reuse ;  /* 0x000000389e387223 */ /* 0x140fe2000000000d */
[C-C-:B------:R-:W-:Y:S01]  /*4310*/  FFMA R57, R158.reuse, R57, R13.reuse ;  /* 0x000000399e397223 */ /* 0x140fe2000000000d */
[C-C-:B------:R-:W-:Y:S01]  /*4320*/  FFMA R60, R158.reuse, R60, R13.reuse ;  /* 0x0000003c9e3c7223 */ /* 0x140fe2000000000d */
[C---:B------:R-:W-:Y:S01]  /*4330*/  FFMA R61, R158.reuse, R61, R13 ;  /* 0x0000003d9e3d7223 */ /* 0x040fe2000000000d */
        /* <DEDUP_REMOVED lines=29> */
[----:B------:R-:W-:Y:S02]  /*4510*/  F2FP.BF16.F32.PACK_AB R6, R61, R60 ;  /* 0x0000003c3d06723e */ /* 0x000fe400000010ff */
[----:B------:R-:W-:Y:S02]  /*4520*/  F2FP.BF16.F32.PACK_AB R7, R46, R7 ;  /* 0x000000072e07723e */ /* 0x000fe400000010ff */
[----:B------:R-:W-:Y:S02]  /*4530*/  F2FP.BF16.F32.PACK_AB R9, R10, R11 ;  /* 0x0000000b0a09723e */ /* 0x000fe400000010ff */
        /* <DEDUP_REMOVED lines=21> */
.L_x_79:
[----:B------:R-:W-:Y:S05]  /*4690*/  BSYNC B0 ;  /* 0x0000000000007941 */ /* 0x000fea0003800000 */
.L_x_78:
[----:B-1----:R-:W-:Y:S01]  /*46a0*/  VIADD R5, R21, 0x4200 ;  /* 0x0000420015057836 */ /* 0x002fe20000000000 */
[----:B------:R-:W-:Y:S03]  /*46b0*/  BAR.SYNC.DEFER_BLOCKING 0x1, 0x100 ;  /* 0x0044000000007b1d */ /* 0x000fe60000010000 */
[----:B------:R-:W-:-:S03]  /*46c0*/  IMAD R42, R162, 0x2, R5 ;  /* 0x00000002a22a7824 */ /* 0x000fc600078e0205 */
[----:B------:R-:W-:Y:S04]  /*46d0*/  BSSY B0, `(.L_x_80) ;  /* 0x0000009000007945 */ /* 0x000fe80003800000 */
[----:B------:R-:W-:Y:S05]  /*46e0*/  @!P0 BRA `(.L_x_81) ;  /* 0x00000000001c8947 */ /* 0x000fea0003800000 */
[----:B------:R-:W-:-:S13]  /*46f0*/  ISETP.NE.AND P3, PT, R165, 0x3, PT ;  /* 0x00000003a500780c */ /* 0x000fda0003f65270 */
[----:B------:R-:W-:Y:S05]  /*4700*/  @!P3 BRA `(.L_x_82) ;  /* 0x000000000004b947 */ /* 0x000fea0003800000 */
[----:B------:R-:W-:Y:S01]  /*4710*/  BPT.TRAP 0x1 ;  /* 0x000000040000795c */ /* 0x000fe20000300000 */
.L_x_82:
[----:B------:R-:W-:-:S04]  /*4720*/  ULEA UR4, UR36, UR53, 0x3 ;  /* 0x0000003524047291 */ /* 0x000fc8000f8e183f */
[----:B------:R-:W-:-:S04]  /*4730*/  UIADD3 UR4, UR4, 0x60, URZ ;  /* 0x0000006004047890 */ /* 0x000fc8000fffe03f */
[----:B------:R-:W-:-:S09]  /*4740*/  UPRMT UR4, UR52, 0x654, UR4 ;  /* 0x0000065434047896 */ /* 0x000fd20008000004 */
[----:B------:R-:W-:Y:S03]  /*4750*/  SYNCS.ARRIVE.TRANS64.RED.A1T0 RZ, [UR4], RZ ;  /* 0x000000ffffff79a7 */ /* 0x000fe60008100404 */
.L_x_81:
[----:B------:R-:W-:Y:S05]  /*4760*/  BSYNC B0 ;  /* 0x0000000000007941 */ /* 0x000fea0003800000 */
.L_x_80:
[----:B------:R-:W-:Y:S01]  /*4770*/  UIADD3 UR4, UR36, 0x1, URZ ;  /* 0x0000000124047890 */ /* 0x000fe2000fffe03f */
[----:B------:R-:W-:Y:S03]  /*4780*/  BSSY B0, `(.L_x_83) ;  /* 0x0000038000007945 */ /* 0x000fe60003800000 */
[----:B------:R-:W-:-:S04]  /*4790*/  UISETP.NE.AND UP0, UPT, UR4, 0x4, UPT ;  /* 0x000000040400788c */ /* 0x000fc8000bf05270 */
[----:B------:R-:W-:Y:S01]  /*47a0*/  USEL UR8, UR4, URZ, UP0 ;  /* 0x0000003f04087287 */ /* 0x000fe20008000000 */
[----:B------:R-:W-:Y:S11]  /*47b0*/  @!P0 BRA `(.L_x_84) ;  /* 0x0000000000d08947 */ /* 0x000ff60003800000 */
[----:B------:R-:W-:-:S13]  /*47c0*/  ISETP.NE.AND P3, PT, R165, 0x3, PT ;  /* 0x00000003a500780c */ /* 0x000fda0003f65270 */
[----:B------:R-:W-:Y:S05]  /*47d0*/  @!P3 BRA `(.L_x_85) ;  /* 0x000000000004b947 */ /* 0x000fea0003800000 */
[----:B------:R-:W-:Y:S01]  /*47e0*/  BPT.TRAP 0x1 ;  /* 0x000000040000795c */ /* 0x000fe20000300000 */
.L_x_85:
[C---:B------:R-:W-:Y:S01]  /*47f0*/  LEA R5, R12.reuse, UR53, 0x3 ;  /* 0x000000350c057c11 */ /* 0x040fe2000f8e18ff */
[----:B------:R-:W-:Y:S01]  /*4800*/  BSSY B1, `(.L_x_86) ;  /* 0x0000007000017945 */ /* 0x000fe20003800000 */
[----:B------:R-:W-:Y:S02]  /*4810*/  SHF.L.U32 R4, R41, 0x1f, RZ ;  /* 0x0000001f29047819 */ /* 0x000fe400000006ff */
[----:B------:R-:W-:Y:S02]  /*4820*/  IADD3 R43, R12, 0x1, RZ ;  /* 0x000000010c2b7810 */ /* 0x000fe40007ffe0ff */
[----:B------:R-:W1:Y:S02]  /*4830*/  SYNCS.PHASECHK.TRANS64.TRYWAIT P3, [R5+URZ+0x40], R4 ;  /* 0x00004004050075a7 */ /* 0x000e64000806017f */
[----:B------:R-:W-:-:S04]  /*4840*/  ISETP.NE.AND P4, PT, R43, 0x4, PT ;  /* 0x000000042b00780c */ /* 0x000fc80003f85270 */
[----:B------:R-:W-:Y:S01]  /*4850*/  SEL R52, RZ, 0x1, P4 ;  /* 0x00000001ff347807 */ /* 0x000fe20002000000 */
[----:B-1----:R-:W-:Y:S08]  /*4860*/  @!P3 BRA `(.L_x_87) ;  /* 0x000000600024b947 */ /* 0x002ff00003800000 */
.L_x_240:
[----:B------:R-:W-:Y:S05]  /*4870*/  BSYNC B1 ;  /* 0x0000000000017941 */ /* 0x000fea0003800000 */
.L_x_86:
        /* <DEDUP_REMOVED lines=38> */
.L_x_88:
[----:B------:R-:W-:Y:S02]  /*4ae0*/  LOP3.LUT R41, R41, R52, RZ, 0x3c, !PT ;  /* 0x0000003429297212 */ /* 0x000fe400078e3cff */
[----:B------:R-:W-:-:S07]  /*4af0*/  SEL R12, R43, RZ, P4 ;  /* 0x000000ff2b0c7207 */ /* 0x000fce0002000000 */
.L_x_84:
[----:B------:R-:W-:Y:S05]  /*4b00*/  BSYNC B0 ;  /* 0x0000000000007941 */ /* 0x000fea0003800000 */
.L_x_83:
        /* <DEDUP_REMOVED lines=61> */
.L_x_90:
[----:B------:R-:W-:Y:S05]  /*4ee0*/  BSYNC B0 ;  /* 0x0000000000007941 */ /* 0x000fea0003800000 */
.L_x_89:
[----:B-1----:R-:W-:Y:S01]  /*4ef0*/  VIADD R39, R21, 0x6200 ;  /* 0x0000620015277836 */ /* 0x002fe20000000000 */
[----:B------:R-:W-:Y:S04]  /*4f00*/  BAR.SYNC.DEFER_BLOCKING 0x1, 0x100 ;  /* 0x0044000000007b1d */ /* 0x000fe80000010000 */
[----:B------:R-:W-:Y:S02]  /*4f10*/  LEA R39, R162, R39, 0x1 ;  /* 0x00000027a2277211 */ /* 0x000fe400078e08ff */
[----:B------:R-:W-:Y:S04]  /*4f20*/  BSSY B0, `(.L_x_91) ;  /* 0x0000009000007945 */ /* 0x000fe80003800000 */
[----:B------:R-:W-:Y:S05]  /*4f30*/  @!P0 BRA `(.L_x_92) ;  /* 0x00000000001c8947 */ /* 0x000fea0003800000 */
[----:B------:R-:W-:-:S13]  /*4f40*/  ISETP.NE.AND P3, PT, R165, 0x3, PT ;  /* 0x00000003a500780c */ /* 0x000fda0003f65270 */
[----:B------:R-:W-:Y:S05]  /*4f50*/  @!P3 BRA `(.L_x_93) ;  /* 0x000000000004b947 */ /* 0x000fea0003800000 */
[----:B------:R-:W-:Y:S01]  /*4f60*/  BPT.TRAP 0x1 ;  /* 0x000000040000795c */ /* 0x000fe20000300000 */
.L_x_93:
[----:B------:R-:W-:-:S04]  /*4f70*/  ULEA UR4, UR8, UR53, 0x3 ;  /* 0x0000003508047291 */ /* 0x000fc8000f8e183f */
[----:B------:R-:W-:-:S04]  /*4f80*/  UIADD3 UR4, UR4, 0x60, URZ ;  /* 0x0000006004047890 */ /* 0x000fc8000fffe03f */
[----:B------:R-:W-:-:S09]  /*4f90*/  UPRMT UR4, UR52, 0x654, UR4 ;  /* 0x0000065434047896 */ /* 0x000fd20008000004 */
[----:B------:R-:W-:Y:S03]  /*4fa0*/  SYNCS.ARRIVE.TRANS64.RED.A1T0 RZ, [UR4], RZ ;  /* 0x000000ffffff79a7 */ /* 0x000fe60008100404 */
.L_x_92:
[----:B------:R-:W-:Y:S05]  /*4fb0*/  BSYNC B0 ;  /* 0x0000000000007941 */ /* 0x000fea0003800000 */
.L_x_91:
        /* <DEDUP_REMOVED lines=8> */
.L_x_96:
[C---:B------:R-:W-:Y:S01]  /*5040*/  LEA R4, R12.reuse, UR53, 0x3 ;  /* 0x000000350c047c11 */ /* 0x040fe2000f8e18ff */
[----:B------:R-:W-:Y:S01]  /*5050*/  VIADD R43, R12, 0x1 ;  /* 0x000000010c2b7836 */ /* 0x000fe20000000000 */
[----:B------:R-:W-:Y:S01]  /*5060*/  SHF.L.U32 R5, R41, 0x1f, RZ ;  /* 0x0000001f29057819 */ /* 0x000fe200000006ff */
[----:B------:R-:W-:Y:S03]  /*5070*/  BSSY B1, `(.L_x_97) ;  /* 0x0000005000017945 */ /* 0x000fe60003800000 */
[----:B------:R-:W1:Y:S01]  /*5080*/  SYNCS.PHASECHK.TRANS64.TRYWAIT P3, [R4+URZ+0x40], R5 ;  /* 0x00004005040075a7 */ /* 0x000e62000806017f */
[----:B------:R-:W-:-:S04]  /*5090*/  ISETP.NE.AND P4, PT, R43, 0x4, PT ;  /* 0x000000042b00780c */ /* 0x000fc80003f85270 */
[----:B------:R-:W-:Y:S01]  /*50a0*/  SEL R52, RZ, 0x1, P4 ;  /* 0x00000001ff347807 */ /* 0x000fe20002000000 */
[----:B-1----:R-:W-:Y:S08]  /*50b0*/  @!P3 BRA `(.L_x_98) ;  /* 0x000000580024b947 */ /* 0x002ff00003800000 */
.L_x_241:
[----:B------:R-:W-:Y:S05]  /*50c0*/  BSYNC B1 ;  /* 0x0000000000017941 */ /* 0x000fea0003800000 */
.L_x_97:
[----:B------:R-:W-:Y:S05]  /*50d0*/  @P1 BRA `(.L_x_99) ;  /* 0x0000000000941947 */ /* 0x000fea0003800000 */
[----:B------:R-:W-:Y:S01]  /*50e0*/  IMAD R25, R12, 0x2000, R23 ;  /* 0x000020000c197824 */ /* 0x000fe200078e0217 */
[----:B------:R-:W-:Y:S05]  /*50f0*/  WARPSYNC.ALL ;  /* 0x0000000000007948 */ /* 0x000fea0003800000 */
[----:B-1----:R-:W-:Y:S01]  /*5100*/  IMAD R5, R162, 0x2, R25 ;  /* 0x00000002a2057824 */ /* 0x002fe200078e0219 */
[----:B------:R-:W1:Y:S05]  /*5110*/  LDSM.16.M88.4 R8, [R25] ;  /* 0x000000001908783b */ /* 0x000e6a0000000200 */
[----:B------:R-:W2:Y:S01]  /*5120*/  LDSM.16.M88.4 R4, [R5] ;  /* 0x000000000504783b */ /* 0x000ea20000000200 */
[----:B-1----:R-:W-:Y:S01]  /*5130*/  IMAD.U32 R14, R9, 0x10000, RZ ;  /* 0x00010000090e7824 */ /* 0x002fe200078e00ff */
[C---:B------:R-:W-:Y:S01]  /*5140*/  LOP3.LUT R32, R11.reuse, 0xffff0000, RZ, 0xc0, !PT ;  /* 0xffff00000b207812 */ /* 0x040fe200078ec0ff */
[----:B------:R-:W-:Y:S01]  /*5150*/  IMAD.U32 R20, R10, 0x10000, RZ ;  /* 0x000100000a147824 */ /* 0x000fe200078e00ff */
[----:B------:R-:W-:Y:S01]  /*5160*/  SHF.L.U32 R12, R8, 0x10, RZ ;  /* 0x00000010080c7819 */ /* 0x000fe200000006ff */
        /* <DEDUP_REMOVED lines=28> */
.L_x_99:
[----:B------:R-:W-:Y:S02]  /*5330*/  LOP3.LUT R41, R41, R52, RZ, 0x3c, !PT ;  /* 0x0000003429297212 */ /* 0x000fe400078e3cff */
[----:B------:R-:W-:-:S07]  /*5340*/  SEL R12, R43, RZ, P4 ;  /* 0x000000ff2b0c7207 */ /* 0x000fce0002000000 */
.L_x_95:
[----:B------:R-:W-:Y:S05]  /*5350*/  BSYNC B0 ;  /* 0x0000000000007941 */ /* 0x000fea0003800000 */
.L_x_94:
        /* <DEDUP_REMOVED lines=43> */
[----:B------:R1:W-:Y:S01]  /*5610*/  STSM.16.M88.4 [R38], R8 ;  /* 0x0000000826007844 */ /* 0x0003e20000000200 */
        /* <DEDUP_REMOVED lines=17> */
.L_x_101:
[----:B------:R-:W-:Y:S05]  /*5730*/  BSYNC B0 ;  /* 0x0000000000007941 */ /* 0x000fea0003800000 */
.L_x_100:
[----:B------:R-:W-:Y:S06]  /*5740*/  BAR.SYNC.DEFER_BLOCKING 0x1, 0x100 ;  /* 0x0044000000007b1d */ /* 0x000fec0000010000 */
[----:B------:R-:W-:Y:S04]  /*5750*/  BSSY B0, `(.L_x_102) ;  /* 0x0000009000007945 */ /* 0x000fe80003800000 */
[----:B------:R-:W-:Y:S05]  /*5760*/  @!P0 BRA `(.L_x_103) ;  /* 0x00000000001c8947 */ /* 0x000fea0003800000 */
[----:B------:R-:W-:-:S13]  /*5770*/  ISETP.NE.AND P3, PT, R165, 0x3, PT ;  /* 0x00000003a500780c */ /* 0x000fda0003f65270 */
[----:B------:R-:W-:Y:S05]  /*5780*/  @!P3 BRA `(.L_x_104) ;  /* 0x000000000004b947 */ /* 0x000fea0003800000 */
[----:B------:R-:W-:Y:S01]  /*5790*/  BPT.TRAP 0x1 ;  /* 0x000000040000795c */ /* 0x000fe20000300000 */
.L_x_104:
[----:B------:R-:W-:-:S04]  /*57a0*/  ULEA UR4, UR8, UR53, 0x3 ;  /* 0x0000003508047291 */ /* 0x000fc8000f8e183f */
[----:B------:R-:W-:-:S04]  /*57b0*/  UIADD3 UR4, UR4, 0x60, URZ ;  /* 0x0000006004047890 */ /* 0x000fc8000fffe03f */
[----:B------:R-:W-:-:S09]  /*57c0*/  UPRMT UR4, UR52, 0x654, UR4 ;  /* 0x0000065434047896 */ /* 0x000fd20008000004 */
[----:B------:R-:W-:Y:S03]  /*57d0*/  SYNCS.ARRIVE.TRANS64.RED.A1T0 RZ, [UR4], RZ ;  /* 0x000000ffffff79a7 */ /* 0x000fe60008100404 */
.L_x_103:
[----:B------:R-:W-:Y:S05]  /*57e0*/  BSYNC B0 ;  /* 0x0000000000007941 */ /* 0x000fea0003800000 */
.L_x_102:
        /* <DEDUP_REMOVED lines=8> */
.L_x_107:
[C---:B-1----:R-:W-:Y:S01]  /*5870*/  LEA R4, R12.reuse, UR53, 0x3 ;  /* 0x000000350c047c11 */ /* 0x042fe2000f8e18ff */
[----:B------:R-:W-:Y:S01]  /*5880*/  BSSY B1, `(.L_x_108) ;  /* 0x0000007000017945 */ /* 0x000fe20003800000 */
[----:B------:R-:W-:Y:S02]  /*5890*/  SHF.L.U32 R5, R41, 0x1f, RZ ;  /* 0x0000001f29057819 */ /* 0x000fe400000006ff */
[----:B------:R-:W-:Y:S02]  /*58a0*/  IADD3 R43, R12, 0x1, RZ ;  /* 0x000000010c2b7810 */ /* 0x000fe40007ffe0ff */
[----:B------:R-:W1:Y:S02]  /*58b0*/  SYNCS.PHASECHK.TRANS64.TRYWAIT P3, [R4+URZ+0x40], R5 ;  /* 0x00004005040075a7 */ /* 0x000e64000806017f */
[----:B------:R-:W-:-:S04]  /*58c0*/  ISETP.NE.AND P4, PT, R43, 0x4, PT ;  /* 0x000000042b00780c */ /* 0x000fc80003f85270 */
[----:B------:R-:W-:Y:S01]  /*58d0*/  SEL R50, RZ, 0x1, P4 ;  /* 0x00000001ff327807 */ /* 0x000fe20002000000 */
[----:B-1----:R-:W-:Y:S08]  /*58e0*/  @!P3 BRA `(.L_x_109) ;  /* 0x00000050002cb947 */ /* 0x002ff00003800000 */
.L_x_242:
[----:B------:R-:W-:Y:S05]  /*58f0*/  BSYNC B1 ;  /* 0x0000000000017941 */ /* 0x000fea0003800000 */
.L_x_108:
[----:B------:R-:W-:Y:S05]  /*5900*/  @P1 BRA `(.L_x_110) ;  /* 0x0000000000941947 */ /* 0x000fea0003800000 */
[----:B------:R-:W-:Y:S01]  /*5910*/  IMAD R25, R12, 0x2000, R23 ;  /* 0x000020000c197824 */ /* 0x000fe200078e0217 */
[----:B------:R-:W-:Y:S05]  /*5920*/  WARPSYNC.ALL ;  /* 0x0000000000007948 */ /* 0x000fea0003800000 */
[----:B-1----:R-:W-:Y:S01]  /*5930*/  IMAD R5, R162, 0x2, R25 ;  /* 0x00000002a2057824 */ /* 0x002fe200078e0219 */
[----:B------:R-:W1:Y:S05]  /*5940*/  LDSM.16.M88.4 R8, [R25] ;  /* 0x000000001908783b */ /* 0x000e6a0000000200 */
        /* <DEDUP_REMOVED lines=33> */
.L_x_110:
[----:B------:R-:W-:Y:S02]  /*5b60*/  LOP3.LUT R41, R41, R50, RZ, 0x3c, !PT ;  /* 0x0000003229297212 */ /* 0x000fe400078e3cff */
[----:B------:R-:W-:-:S07]  /*5b70*/  SEL R12, R43, RZ, P4 ;  /* 0x000000ff2b0c7207 */ /* 0x000fce0002000000 */
.L_x_106:
[----:B------:R-:W-:Y:S05]  /*5b80*/  BSYNC B0 ;  /* 0x0000000000007941 */ /* 0x000fea0003800000 */
.L_x_105:
[C-C-:B------:R-:W-:Y:S01]  /*5b90*/  FFMA R106, R158.reuse, R106, R15.reuse ;  /* 0x0000006a9e6a7223 */ /* 0x140fe2000000000f */
[C---:B------:R-:W-:Y:S01]  /*5ba0*/  FFMA R107, R158.reuse, R107, R15 ;  /* 0x0000006b9e6b7223 */ /* 0x040fe2000000000f */
[C-C-:B-1----:R-:W-:Y:S01]  /*5bb0*/  FFMA R9, R158.reuse, R112, R13.reuse ;  /* 0x000000709e097223 */ /* 0x142fe2000000000d */
        /* <DEDUP_REMOVED lines=58> */
.L_x_112:
[----:B------:R-:W-:Y:S05]  /*5f60*/  BSYNC B0 ;  /* 0x0000000000007941 */ /* 0x000fea0003800000 */
.L_x_111:
[----:B------:R-:W-:Y:S06]  /*5f70*/  BAR.SYNC.DEFER_BLOCKING 0x1, 0x100 ;  /* 0x0044000000007b1d */ /* 0x000fec0000010000 */
[----:B------:R-:W-:Y:S04]  /*5f80*/  BSSY B0, `(.L_x_113) ;  /* 0x0000009000007945 */ /* 0x000fe80003800000 */
[----:B------:R-:W-:Y:S05]  /*5f90*/  @!P0 BRA `(.L_x_114) ;  /* 0x00000000001c8947 */ /* 0x000fea0003800000 */
[----:B------:R-:W-:-:S13]  /*5fa0*/  ISETP.NE.AND P3, PT, R165, 0x3, PT ;  /* 0x00000003a500780c */ /* 0x000fda0003f65270 */
[----:B------:R-:W-:Y:S05]  /*5fb0*/  @!P3 BRA `(.L_x_115) ;  /* 0x000000000004b947 */ /* 0x000fea0003800000 */
[----:B------:R-:W-:Y:S01]  /*5fc0*/  BPT.TRAP 0x1 ;  /* 0x000000040000795c */ /* 0x000fe20000300000 */
.L_x_115:
[----:B------:R-:W-:-:S04]  /*5fd0*/  ULEA UR4, UR8, UR53, 0x3 ;  /* 0x0000003508047291 */ /* 0x000fc8000f8e183f */
[----:B------:R-:W-:-:S04]  /*5fe0*/  UIADD3 UR4, UR4, 0x60, URZ ;  /* 0x0000006004047890 */ /* 0x000fc8000fffe03f */
[----:B------:R-:W-:-:S09]  /*5ff0*/  UPRMT UR4, UR52, 0x654, UR4 ;  /* 0x0000065434047896 */ /* 0x000fd20008000004 */
[----:B------:R-:W-:Y:S03]  /*6000*/  SYNCS.ARRIVE.TRANS64.RED.A1T0 RZ, [UR4], RZ ;  /* 0x000000ffffff79a7 */ /* 0x000fe60008100404 */
.L_x_114:
[----:B------:R-:W-:Y:S05]  /*6010*/  BSYNC B0 ;  /* 0x0000000000007941 */ /* 0x000fea0003800000 */
.L_x_113:
        /* <DEDUP_REMOVED lines=8> */
.L_x_118:
[C---:B-1----:R-:W-:Y:S01]  /*60a0*/  LEA R4, R12.reuse, UR53, 0x3 ;  /* 0x000000350c047c11 */ /* 0x042fe2000f8e18ff */
[----:B------:R-:W-:Y:S01]  /*60b0*/  VIADD R11, R12, 0x1 ;  /* 0x000000010c0b7836 */ /* 0x000fe20000000000 */
[----:B------:R-:W-:Y:S01]  /*60c0*/  SHF.L.U32 R5, R41, 0x1f, RZ ;  /* 0x0000001f29057819 */ /* 0x000fe200000006ff */
[----:B------:R-:W-:Y:S03]  /*60d0*/  BSSY B1, `(.L_x_119) ;  /* 0x0000005000017945 */ /* 0x000fe60003800000 */
[----:B------:R-:W1:Y:S01]  /*60e0*/  SYNCS.PHASECHK.TRANS64.TRYWAIT P3, [R4+URZ+0x40], R5 ;  /* 0x00004005040075a7 */ /* 0x000e62000806017f */
[----:B------:R-:W-:-:S04]  /*60f0*/  ISETP.NE.AND P4, PT, R11, 0x4, PT ;  /* 0x000000040b00780c */ /* 0x000fc80003f85270 */
[----:B------:R-:W-:Y:S01]  /*6100*/  SEL R50, RZ, 0x1, P4 ;  /* 0x00000001ff327807 */ /* 0x000fe20002000000 */
[----:B-1----:R-:W-:Y:S08]  /*6110*/  @!P3 BRA `(.L_x_120) ;  /* 0x000000480034b947 */ /* 0x002ff00003800000 */
.L_x_243:
[----:B------:R-:W-:Y:S05]  /*6120*/  BSYNC B1 ;  /* 0x0000000000017941 */ /* 0x000fea0003800000 */
.L_x_119:
[----:B------:R-:W-:Y:S05]  /*6130*/  @P1 BRA `(.L_x_121) ;  /* 0x0000000000941947 */ /* 0x000fea0003800000 */
[----:B------:R-:W-:Y:S01]  /*6140*/  LEA R9, R12, R23, 0xd ;  /* 0x000000170c097211 */ /* 0x000fe200078e68ff */
[----:B------:R-:W-:Y:S05]  /*6150*/  WARPSYNC.ALL ;  /* 0x0000000000007948 */ /* 0x000fea0003800000 */
[----:B------:R-:W-:Y:S01]  /*6160*/  IMAD R28, R162, 0x2, R9 ;  /* 0x00000002a21c7824 */ /* 0x000fe200078e0209 */
[----:B-1----:R-:W1:Y:S05]  /*6170*/  LDSM.16.M88.4 R4, [R9] ;  /* 0x000000000904783b */ /* 0x002e6a0000000200 */
[----:B------:R-:W2:Y:S01]  /*6180*/  LDSM.16.M88.4 R28, [R28] ;  /* 0x000000001c1c783b */ /* 0x000ea20000000200 */
[----:B-1----:R-:W-:Y:S01]  /*6190*/  IMAD.U32 R8, R4, 0x10000, RZ ;  /* 0x0001000004087824 */ /* 0x002fe200078e00ff */
[----:B------:R-:W-:Y:S01]  /*61a0*/  SHF.L.U32 R12, R6, 0x10, RZ ;  /* 0x00000010060c7819 */ /* 0x000fe200000006ff */
        /* <DEDUP_REMOVED lines=13> */
[----:B------:R-:W-:Y:S01]  /*6280*/  SHF.L.U32 R40, R30, 0x10, RZ ;  /* 0x000000101e287819 */ /* 0x000fe200000006ff */
        /* <DEDUP_REMOVED lines=16> */
.L_x_121:
[----:B------:R-:W-:Y:S02]  /*6390*/  LOP3.LUT R41, R41, R50, RZ, 0x3c, !PT ;  /* 0x0000003229297212 */ /* 0x000fe400078e3cff */
[----:B------:R-:W-:-:S07]  /*63a0*/  SEL R12, R11, RZ, P4 ;  /* 0x000000ff0b0c7207 */ /* 0x000fce0002000000 */
.L_x_117:
[----:B------:R-:W-:Y:S05]  /*63b0*/  BSYNC B0 ;  /* 0x0000000000007941 */ /* 0x000fea0003800000 */
.L_x_116:
        /* <DEDUP_REMOVED lines=61> */
.L_x_123:
[----:B------:R-:W-:Y:S05]  /*6790*/  BSYNC B0 ;  /* 0x0000000000007941 */ /* 0x000fea0003800000 */
.L_x_122:
[----:B------:R-:W-:Y:S06]  /*67a0*/  BAR.SYNC.DEFER_BLOCKING 0x1, 0x100 ;  /* 0x0044000000007b1d */ /* 0x000fec0000010000 */
[----:B------:R-:W-:Y:S04]  /*67b0*/  BSSY B0, `(.L_x_124) ;  /* 0x0000009000007945 */ /* 0x000fe80003800000 */
[----:B------:R-:W-:Y:S05]  /*67c0*/  @!P0 BRA `(.L_x_125) ;  /* 0x00000000001c8947 */ /* 0x000fea0003800000 */
[----:B------:R-:W-:-:S13]  /*67d0*/  ISETP.NE.AND P3, PT, R165, 0x3, PT ;  /* 0x00000003a500780c */ /* 0x000fda0003f65270 */
[----:B------:R-:W-:Y:S05]  /*67e0*/  @!P3 BRA `(.L_x_126) ;  /* 0x000000000004b947 */ /* 0x000fea0003800000 */
[----:B------:R-:W-:Y:S01]  /*67f0*/  BPT.TRAP 0x1 ;  /* 0x000000040000795c */ /* 0x000fe20000300000 */
.L_x_126:
[----:B------:R-:W-:-:S04]  /*6800*/  ULEA UR4, UR8, UR53, 0x3 ;  /* 0x0000003508047291 */ /* 0x000fc8000f8e183f */
[----:B------:R-:W-:-:S04]  /*6810*/  UIADD3 UR4, UR4, 0x60, URZ ;  /* 0x0000006004047890 */ /* 0x000fc8000fffe03f */
[----:B------:R-:W-:-:S09]  /*6820*/  UPRMT UR4, UR52, 0x654, UR4 ;  /* 0x0000065434047896 */ /* 0x000fd20008000004 */
[----:B------:R-:W-:Y:S03]  /*6830*/  SYNCS.ARRIVE.TRANS64.RED.A1T0 RZ, [UR4], RZ ;  /* 0x000000ffffff79a7 */ /* 0x000fe60008100404 */
.L_x_125:
[----:B------:R-:W-:Y:S05]  /*6840*/  BSYNC B0 ;  /* 0x0000000000007941 */ /* 0x000fea0003800000 */
.L_x_124:
        /* <DEDUP_REMOVED lines=8> */
.L_x_129:
[----:B------:R-:W-:Y:S01]  /*68d0*/  SHF.L.U32 R41, R41, 0x1f, RZ ;  /* 0x0000001f29297819 */ /* 0x000fe200000006ff */
[----:B------:R-:W-:Y:S01]  /*68e0*/  BSSY B1, `(.L_x_130) ;  /* 0x0000004000017945 */ /* 0x000fe20003800000 */
[----:B-1----:R-:W-:-:S04]  /*68f0*/  LEA R4, R12, UR53, 0x3 ;  /* 0x000000350c047c11 */ /* 0x002fc8000f8e18ff */
[----:B------:R-:W1:Y:S02]  /*6900*/  SYNCS.PHASECHK.TRANS64.TRYWAIT P3, [R4+URZ+0x40], R41 ;  /* 0x00004029040075a7 */ /* 0x000e64000806017f */
[----:B-1----:R-:W-:Y:S05]  /*6910*/  @!P3 BRA `(.L_x_131) ;  /* 0x000000400048b947 */ /* 0x002fea0003800000 */
.L_x_244:
[----:B------:R-:W-:Y:S05]  /*6920*/  BSYNC B1 ;  /* 0x0000000000017941 */ /* 0x000fea0003800000 */
.L_x_130:
[----:B------:R-:W-:Y:S05]  /*6930*/  @P1 BRA `(.L_x_128) ;  /* 0x0000000000941947 */ /* 0x000fea0003800000 */
[----:B------:R-:W-:Y:S01]  /*6940*/  IMAD R23, R12, 0x2000, R23 ;  /* 0x000020000c177824 */ /* 0x000fe200078e0217 */
[----:B------:R-:W-:Y:S05]  /*6950*/  WARPSYNC.ALL ;  /* 0x0000000000007948 */ /* 0x000fea0003800000 */
[----:B-1----:R-:W-:Y:S01]  /*6960*/  IMAD R4, R162, 0x2, R23 ;  /* 0x00000002a2047824 */ /* 0x002fe200078e0217 */
[----:B------:R-:W1:Y:S05]  /*6970*/  LDSM.16.M88.4 R8, [R23] ;  /* 0x000000001708783b */ /* 0x000e6a0000000200 */
[----:B------:R-:W2:Y:S01]  /*6980*/  LDSM.16.M88.4 R4, [R4] ;  /* 0x000000000404783b */ /* 0x000ea20000000200 */
[C---:B-1----:R-:W-:Y:S01]  /*6990*/  IMAD.U32 R12, R10.reuse, 0x10000, RZ ;  /* 0x000100000a0c7824 */ /* 0x042fe200078e00ff */
[----:B------:R-:W-:Y:S01]  /*69a0*/  LOP3.LUT R26, R9, 0xffff0000, RZ, 0xc0, !PT ;  /* 0xffff0000091a7812 */ /* 0x000fe200078ec0ff */
[----:B------:R-:W-:Y:S01]  /*69b0*/  IMAD.U32 R20, R11, 0x10000, RZ ;  /* 0x000100000b147824 */ /* 0x000fe200078e00ff */
[----:B------:R-:W-:Y:S01]  /*69c0*/  LOP3.LUT R10, R10, 0xffff0000, RZ, 0xc0, !PT ;  /* 0xffff00000a0a7812 */ /* 0x000fe200078ec0ff */
[-C--:B------:R-:W-:Y:S01]  /*69d0*/  FMUL R25, R12, R163.reuse ;  /* 0x000000a30c197220 */ /* 0x080fe20000400000 */
[----:B--2---:R-:W-:Y:S01]  /*69e0*/  LOP3.LUT R32, R4, 0xffff0000, RZ, 0xc0, !PT ;  /* 0xffff000004207812 */ /* 0x004fe200078ec0ff */
[C---:B------:R-:W-:Y:S01]  /*69f0*/  IMAD.U32 R40, R6.reuse, 0x10000, RZ ;  /* 0x0001000006287824 */ /* 0x040fe200078e00ff */
[----:B------:R-:W-:Y:S01]  /*6a00*/  LOP3.LUT R42, R6, 0xffff0000, RZ, 0xc0, !PT ;  /* 0xffff0000062a7812 */ /* 0x000fe200078ec0ff */
[----:B------:R-:W-:Y:S01]  /*6a10*/  IMAD.U32 R30, R4, 0x10000, RZ ;  /* 0x00010000041e7824 */ /* 0x000fe200078e00ff */
[----:B------:R-:W-:Y:S01]  /*6a20*/  SHF.L.U32 R6, R8, 0x10, RZ ;  /* 0x0000001008067819 */ /* 0x000fe200000006ff */
[----:B------:R-:W-:Y:S01]  /*6a30*/  IMAD.U32 R34, R5, 0x10000, RZ ;  /* 0x0001000005227824 */ /* 0x000fe200078e00ff */
[----:B------:R-:W-:Y:S01]  /*6a40*/  SHF.L.U32 R36, R7, 0x10, RZ ;  /* 0x0000001007247819 */ /* 0x000fe200000006ff */
        /* <DEDUP_REMOVED lines=20> */
.L_x_128:
[----:B------:R-:W-:Y:S05]  /*6b90*/  BSYNC B0 ;  /* 0x0000000000007941 */ /* 0x000fea0003800000 */
.L_x_127:
[C-C-:B------:R-:W-:Y:S01]  /*6ba0*/  FFMA R136, R158.reuse, R136, R13.reuse ;  /* 0x000000889e887223 */ /* 0x140fe2000000000d */
[C---:B------:R-:W-:Y:S01]  /*6bb0*/  FFMA R137, R158.reuse, R137, R13 ;  /* 0x000000899e897223 */ /* 0x040fe2000000000d */
[C-C-:B------:R-:W-:Y:S01]  /*6bc0*/  FFMA R138, R158.reuse, R138, R15.reuse ;  /* 0x0000008a9e8a7223 */ /* 0x140fe2000000000f */
[C-C-:B------:R-:W-:Y:S01]  /*6bd0*/  FFMA R139, R158.reuse, R139, R15.reuse ;  /* 0x0000008b9e8b7223 */ /* 0x140fe2000000000f */
[C-C-:B-1----:R-:W-:Y:S01]  /*6be0*/  FFMA R5, R158.reuse, R142, R15.reuse ;  /* 0x0000008e9e057223 */ /* 0x142fe2000000000f */
        /* <DEDUP_REMOVED lines=34> */
[----:B------:R-:W-:Y:S01]  /*6e10*/  F2FP.BF16.F32.PACK_AB R5, R6, R9 ;  /* 0x000000090605723e */ /* 0x000fe200000010ff */
[----:B------:R1:W-:Y:S01]  /*6e20*/  STSM.16.M88.4 [R21+0x6200], R136 ;  /* 0x0062008815007844 */ /* 0x0003e20000000200 */
[----:B------:R-:W-:Y:S02]  /*6e30*/  F2FP.BF16.F32.PACK_AB R6, R8, R11 ;  /* 0x0000000b0806723e */ /* 0x000fe400000010ff */
        /* <DEDUP_REMOVED lines=19> */
.L_x_133:
[----:B------:R-:W-:Y:S05]  /*6f70*/  BSYNC B0 ;  /* 0x0000000000007941 */ /* 0x000fea0003800000 */
.L_x_132:
[----:B------:R-:W-:Y:S06]  /*6f80*/  BAR.SYNC.DEFER_BLOCKING 0x1, 0x100 ;  /* 0x0044000000007b1d */ /* 0x000fec0000010000 */
[----:B------:R-:W-:Y:S04]  /*6f90*/  BSSY B0, `(.L_x_134) ;  /* 0x0000009000007945 */ /* 0x000fe80003800000 */
[----:B------:R-:W-:Y:S05]  /*6fa0*/  @!P0 BRA `(.L_x_135) ;  /* 0x00000000001c8947 */ /* 0x000fea0003800000 */
[----:B------:R-:W-:-:S13]  /*6fb0*/  ISETP.NE.AND P0, PT, R165, 0x3, PT ;  /* 0x00000003a500780c */ /* 0x000fda0003f05270 */
[----:B------:R-:W-:Y:S05]  /*6fc0*/  @!P0 BRA `(.L_x_136) ;  /* 0x0000000000048947 */ /* 0x000fea0003800000 */
[----:B------:R-:W-:Y:S01]  /*6fd0*/  BPT.TRAP 0x1 ;  /* 0x000000040000795c */ /* 0x000fe20000300000 */
.L_x_136:
[----:B------:R-:W-:-:S04]  /*6fe0*/  ULEA UR4, UR36, UR53, 0x3 ;  /* 0x0000003524047291 */ /* 0x000fc8000f8e183f */
[----:B------:R-:W-:-:S04]  /*6ff0*/  UIADD3 UR4, UR4, 0x60, URZ ;  /* 0x0000006004047890 */ /* 0x000fc8000fffe03f */
[----:B------:R-:W-:-:S09]  /*7000*/  UPRMT UR4, UR52, 0x654, UR4 ;  /* 0x0000065434047896 */ /* 0x000fd20008000004 */
[----:B------:R-:W-:Y:S03]  /*7010*/  SYNCS.ARRIVE.TRANS64.RED.A1T0 RZ, [UR4], RZ ;  /* 0x000000ffffff79a7 */ /* 0x000fe60008100404 */
.L_x_135:
[----:B------:R-:W-:Y:S05]  /*7020*/  BSYNC B0 ;  /* 0x0000000000007941 */ /* 0x000fea0003800000 */
.L_x_134:
[----:B------:R-:W-:Y:S01]  /*7030*/  IADD3 R16, P0, R16, UR46, RZ ;  /* 0x0000002e10107c10 */ /* 0x000fe2000ff1e0ff */
[----:B------:R-:W-:Y:S01]  /*7040*/  ULDC.64 UR4, c[0x0][0x8f8] ;  /* 0x00023e0000047ab9 */ /* 0x000fe20000000a00 */
[----:B------:R-:W-:Y:S01]  /*7050*/  UIADD3 UR36, UR36, 0x1, URZ ;  /* 0x0000000124247890 */ /* 0x000fe2000fffe03f */
[----:B-1----:R-:W-:Y:S01]  /*7060*/  PRMT R4, RZ, 0x7610, R4 ;  /* 0x00007610ff047816 */ /* 0x002fe20000000004 */
[----:B------:R-:W-:Y:S01]  /*7070*/  UMOV UR43, 0xffffffff ;  /* 0xffffffff002b7882 */ /* 0x000fe20000000000 */
[----:B------:R-:W-:Y:S01]  /*7080*/  IADD3.X R17, R17, UR39, RZ, P0, !PT ;  /* 0x0000002711117c10 */ /* 0x000fe200087fe4ff */
[----:B------:R-:W-:Y:S01]  /*7090*/  UISETP.NE.AND UP0, UPT, UR36, 0x4, UPT ;  /* 0x000000042400788c */ /* 0x000fe2000bf05270 */
[----:B------:R-:W-:Y:S01]  /*70a0*/  ISETP.GE.U32.AND P0, PT, R16, UR4, PT ;  /* 0x0000000410007c0c */ /* 0x000fe2000bf06070 */
[----:B------:R-:W-:Y:S01]  /*70b0*/  IMAD.MOV.U32 R155, RZ, RZ, -0x1 ;  /* 0xffffffffff9b7424 */ /* 0x000fe200078e00ff */
[----:B------:R-:W-:Y:S01]  /*70c0*/  MOV R156, 0xffffffff ;  /* 0xffffffff009c7802 */ /* 0x000fe20000000f00 */
[----:B------:R-:W-:Y:S01]  /*70d0*/  USEL UR36, UR36, URZ, UP0 ;  /* 0x0000003f24247287 */ /* 0x000fe20008000000 */
[----:B------:R-:W-:-:S13]  /*70e0*/  ISETP.GE.U32.AND.EX P0, PT, R17, UR5, PT, P0 ;  /* 0x0000000511007c0c */ /* 0x000fda000bf06100 */
[----:B------:R-:W-:Y:S05]  /*70f0*/  @P0 BRA `(.L_x_137) ;  /* 0x0000000400600947 */ /* 0x000fea0003800000 */
[----:B------:R-:W1:Y:S01]  /*7100*/  LDC.64 R10, c[0x0][0x8d0] ;  /* 0x00023400ff0a7b82 */ /* 0x000e620000000a00 */
[----:B------:R-:W2:Y:S01]  /*7110*/  S2R R23, SR_CTAID.X ;  /* 0x0000000000177919 */ /* 0x000ea20000002500 */
[----:B------:R-:W-:Y:S02]  /*7120*/  IMAD.MOV.U32 R8, RZ, RZ, R16 ;  /* 0x000000ffff087224 */ /* 0x000fe400078e0010 */
[----:B------:R-:W-:-:S04]  /*7130*/  IMAD.MOV.U32 R9, RZ, RZ, R17 ;  /* 0x000000ffff097224 */ /* 0x000fc800078e0011 */
[----:B------:R-:W3:Y:S08]  /*7140*/  LDC R12, c[0x0][0x8d8] ;  /* 0x00023600ff0c7b82 */ /* 0x000ef00000000800 */
[----:B------:R-:W4:Y:S01]  /*7150*/  LDC.64 R20, c[0x0][0x8c8] ;  /* 0x00023200ff147b82 */ /* 0x000f220000000a00 */
[----:B-1----:R-:W-:-:S04]  /*7160*/  ISETP.NE.U32.AND P0, PT, R10, RZ, PT ;  /* 0x000000ff0a00720c */ /* 0x002fc80003f05070 */
[----:B------:R-:W-:-:S13]  /*7170*/  ISETP.NE.AND.EX P0, PT, R11, RZ, PT, P0 ;  /* 0x000000ff0b00720c */ /* 0x000fda0003f05300 */
[----:B--234-:R-:W-:Y:S05]  /*7180*/  @!P0 BRA `(.L_x_138) ;  /* 0x0000000000288947 */ /* 0x01cfea0003800000 */
[----:B------:R-:W1:Y:S02]  /*7190*/  LDC R5, c[0x0][0x8dc] ;  /* 0x00023700ff057b82 */ /* 0x000e640000000800 */
[----:B-1----:R-:W-:-:S04]  /*71a0*/  IADD3 R9, P0, R16, R5, RZ ;  /* 0x0000000510097210 */ /* 0x002fc80007f1e0ff */
        /* <DEDUP_REMOVED lines=8> */
.L_x_138:
[----:B------:R-:W1:Y:S01]  /*7230*/  S2R R24, SR_CTAID.Y ;  /* 0x0000000000187919 */ /* 0x000e620000002600 */
[-CC-:B------:R-:W-:Y:S01]  /*7240*/  SHF.R.U64 R31, R8, R12.reuse, R9.reuse ;  /* 0x0000000c081f7219 */ /* 0x180fe20000001209 */
[----:B------:R-:W2:Y:S01]  /*7250*/  LDC.64 R14, c[0x0][0x8e8] ;  /* 0x00023a00ff0e7b82 */ /* 0x000ea20000000a00 */
[----:B------:R-:W-:Y:S01]  /*7260*/  SHF.R.U32.HI R4, RZ, R12, R9 ;  /* 0x0000000cff047219 */ /* 0x000fe20000011609 */
[----:B------:R-:W-:Y:S01]  /*7270*/  ULDC UR4, c[0x0][0x150] ;  /* 0x0000540000047ab9 */ /* 0x000fe20000000800 */
[----:B------:R-:W-:Y:S01]  /*7280*/  IADD3 R7, P0, RZ, -R31, RZ ;  /* 0x8000001fff077210 */ /* 0x000fe20007f1e0ff */
[----:B------:R-:W-:Y:S01]  /*7290*/  IMAD.MOV.U32 R11, RZ, RZ, -0x1 ;  /* 0xffffffffff0b7424 */ /* 0x000fe200078e00ff */
[----:B------:R-:W-:-:S03]  /*72a0*/  I2FP.F32.U32 R9, R23 ;  /* 0x0000001700097245 */ /* 0x000fc60000201000 */
[----:B------:R-:W3:Y:S01]  /*72b0*/  LDC R8, c[0x0][0x8c0] ;  /* 0x00023000ff087b82 */ /* 0x000ee20000000800 */
[----:B------:R-:W-:Y:S02]  /*72c0*/  IMAD.X R5, RZ, RZ, ~R4, P0 ;  /* 0x000000ffff057224 */ /* 0x000fe400000e0e04 */
[----:B------:R-:W-:Y:S01]  /*72d0*/  FMUL R9, R9, UR4 ;  /* 0x0000000409097c20 */ /* 0x000fe20008400000 */
[----:B------:R-:W-:Y:S01]  /*72e0*/  ULDC UR4, c[0x0][0x154] ;  /* 0x0000550000047ab9 */ /* 0x000fe20000000800 */
[-C--:B------:R-:W-:Y:S02]  /*72f0*/  IMAD R6, R5, R20.reuse, RZ ;  /* 0x0000001405067224 */ /* 0x080fe400078e02ff */
[C---:B------:R-:W-:Y:S01]  /*7300*/  IMAD.WIDE.U32 R4, R7.reuse, R20, R16 ;  /* 0x0000001407047225 */ /* 0x040fe200078e0010 */
[----:B------:R-:W4:Y:S01]  /*7310*/  LDC R26, c[0x0][0x900] ;  /* 0x00024000ff1a7b82 */ /* 0x000f220000000800 */
[----:B------:R-:W5:Y:S02]  /*7320*/  F2I.U32.TRUNC.NTZ R9, R9 ;  /* 0x0000000900097305 */ /* 0x000f64000020f000 */
[----:B------:R-:W-:-:S05]  /*7330*/  IMAD R7, R7, R21, R6 ;  /* 0x0000001507077224 */ /* 0x000fca00078e0206 */
[----:B------:R-:W4:Y:S01]  /*7340*/  LDC R20, c[0x0][0x8b0] ;  /* 0x00022c00ff147b82 */ /* 0x000f220000000800 */
[----:B------:R-:W-:Y:S02]  /*7350*/  IADD3 R5, R5, R7, RZ ;  /* 0x0000000705057210 */ /* 0x000fe40007ffe0ff */
[----:B--2---:R-:W-:-:S04]  /*7360*/  ISETP.NE.U32.AND P0, PT, R14, RZ, PT ;  /* 0x000000ff0e00720c */ /* 0x004fc80003f05070 */
[----:B------:R-:W-:Y:S01]  /*7370*/  ISETP.NE.AND.EX P0, PT, R15, RZ, PT, P0 ;  /* 0x000000ff0f00720c */ /* 0x000fe20003f05300 */
[----:B------:R-:W2:Y:S01]  /*7380*/  LDC R6, c[0x0][0x144] ;  /* 0x00005100ff067b82 */ /* 0x000ea20000000800 */
[----:B---3--:R-:W-:Y:S01]  /*7390*/  SHF.R.U64 R12, R4, R8, R5 ;  /* 0x00000008040c7219 */ /* 0x008fe20000001205 */
[----:B-----5:R-:W-:Y:S01]  /*73a0*/  IMAD.MOV R9, RZ, RZ, -R9 ;  /* 0x000000ffff097224 */ /* 0x020fe200078e0a09 */
[----:B-1----:R-:W-:Y:S02]  /*73b0*/  I2FP.F32.U32 R4, R24 ;  /* 0x0000001800047245 */ /* 0x002fe40000201000 */
[----:B------:R-:W-:-:S03]  /*73c0*/  SHF.R.U32.HI R5, RZ, R8, R5 ;  /* 0x00000008ff057219 */ /* 0x000fc60000011605 */
[----:B------:R-:W1:Y:S01]  /*73d0*/  LDC R21, c[0x0][0x148] ;  /* 0x00005200ff157b82 */ /* 0x000e620000000800 */
[----:B------:R-:W-:Y:S01]  /*73e0*/  FMUL R7, R4, UR4 ;  /* 0x0000000404077c20 */ /* 0x000fe20008400000 */
[----:B----4-:R-:W-:-:S04]  /*73f0*/  SHF.L.U32 R11, R11, R26, RZ ;  /* 0x0000001a0b0b7219 */ /* 0x010fc800000006ff */
[----:B------:R-:W-:Y:S02]  /*7400*/  LOP3.LUT R27, RZ, R11, RZ, 0x33, !PT ;  /* 0x0000000bff1b7212 */ /* 0x000fe400078e33ff */
[----:B------:R-:W3:Y:S01]  /*7410*/  LDC R25, c[0x0][0x8a8] ;  /* 0x00022a00ff197b82 */ /* 0x000ee20000000800 */
[-CC-:B------:R-:W-:Y:S02]  /*7420*/  SHF.R.U64 R10, R12, R20.reuse, R5.reuse ;  /* 0x000000140c0a7219 */ /* 0x180fe40000001205 */
[----:B------:R-:W-:Y:S02]  /*7430*/  SHF.R.U32.HI R5, RZ, R20, R5 ;  /* 0x00000014ff057219 */ /* 0x000fe40000011605 */
[----:B------:R4:W1:Y:S02]  /*7440*/  F2I.U32.TRUNC.NTZ R20, R7 ;  /* 0x0000000700147305 */ /* 0x000864000020f000 */
[-CC-:B------:R-:W-:Y:S01]  /*7450*/  SHF.R.U64 R13, R10, R26.reuse, R5.reuse ;  /* 0x0000001a0a0d7219 */ /* 0x180fe20000001205 */
[----:B------:R-:W1:Y:S01]  /*7460*/  LDC R28, c[0x0][0x8f0] ;  /* 0x00023c00ff1c7b82 */ /* 0x000e620000000800 */
[-C--:B------:R-:W-:Y:S01]  /*7470*/  SHF.R.U32.HI R5, RZ, R26.reuse, R5 ;  /* 0x0000001aff057219 */ /* 0x080fe20000011605 */
[----:B--2---:R-:W-:Y:S01]  /*7480*/  IMAD R23, R6, R9, R23 ;  /* 0x0000000906177224 */ /* 0x004fe200078e0217 */
[----:B------:R-:W-:Y:S01]  /*7490*/  SHF.L.U32 R26, R3, R26, RZ ;  /* 0x0000001a031a7219 */ /* 0x000fe200000006ff */
[----:B------:R-:W-:-:S04]  /*74a0*/  IMAD.MOV.U32 R4, RZ, RZ, R13 ;  /* 0x000000ffff047224 */ /* 0x000fc800078e000d */
[----:B------:R-:W2:Y:S08]  /*74b0*/  LDC R29, c[0x0][0x8e0] ;  /* 0x00023800ff1d7b82 */ /* 0x000eb00000000800 */
[----:B------:R-:W1:Y:S01]  /*74c0*/  LDC R30, c[0x0][0x8b8] ;  /* 0x00022e00ff1e7b82 */ /* 0x000e620000000800 */
[----:B----4-:R-:W-:Y:S05]  /*74d0*/  @!P0 BRA `(.L_x_139) ;  /* 0x0000000000288947 */ /* 0x010fea0003800000 */
[----:B------:R-:W4:Y:S02]  /*74e0*/  LDC R4, c[0x0][0x8f4] ;  /* 0x00023d00ff047b82 */ /* 0x000f240000000800 */
[----:B----4-:R-:W-:-:S04]  /*74f0*/  IADD3 R3, P0, R13, R4, RZ ;  /* 0x000000040d037210 */ /* 0x010fc80007f1e0ff */
        /* <DEDUP_REMOVED lines=8> */
.L_x_139:
[----:B------:R-:W-:Y:S01]  /*7580*/  ISETP.NE.AND P0, PT, R2, 0x1, PT ;  /* 0x000000010200780c */ /* 0x000fe20003f05270 */
[----:B-1----:R-:W-:Y:S01]  /*7590*/  IMAD.MOV R20, RZ, RZ, -R20 ;  /* 0x000000ffff147224 */ /* 0x002fe200078e0a14 */
[----:B------:R-:W-:Y:S02]  /*75a0*/  SHF.R.U64 R3, R4, R28, R5 ;  /* 0x0000001c04037219 */ /* 0x000fe40000001205 */
[----:B------:R-:W-:Y:S02]  /*75b0*/  LOP3.LUT R156, R10, R27, RZ, 0xc0, !PT ;  /* 0x0000001b0a9c7212 */ /* 0x000fe400078ec0ff */
[----:B---3--:R-:W-:Y:S01]  /*75c0*/  IADD3 R5, R25, -0x1, RZ ;  /* 0xffffffff19057810 */ /* 0x008fe20007ffe0ff */
[----:B------:R-:W-:Y:S01]  /*75d0*/  IMAD.MOV R4, RZ, RZ, -R3 ;  /* 0x000000ffff047224 */ /* 0x000fe200078e0a03 */
[----:B------:R-:W-:Y:S01]  /*75e0*/  R2UR UR43, R31 ;  /* 0x000000001f2b72ca */ /* 0x000fe200000e0000 */
[----:B------:R-:W-:Y:S01]  /*75f0*/  IMAD R156, R26, R3, R156 ;  /* 0x000000031a9c7224 */ /* 0x000fe200078e029c */
[----:B------:R-:W-:Y:S01]  /*7600*/  LOP3.LUT R12, R12, R5, RZ, 0xc0, !PT ;  /* 0x000000050c0c7212 */ /* 0x000fe200078ec0ff */
[----:B--2---:R-:W-:-:S02]  /*7610*/  IMAD R3, R4, R29, R13 ;  /* 0x0000001d04037224 */ /* 0x004fc400078e020d */
[----:B------:R-:W-:Y:S02]  /*7620*/  @P0 IMAD R23, R21, R20, R24 ;  /* 0x0000001415170224 */ /* 0x000fe400078e0218 */
[----:B------:R-:W-:Y:S02]  /*7630*/  IMAD R3, R3, R25, R12 ;  /* 0x0000001903037224 */ /* 0x000fe400078e020c */
[----:B------:R-:W-:Y:S02]  /*7640*/  IMAD R156, R156, R30, R23 ;  /* 0x0000001e9c9c7224 */ /* 0x000fe400078e0217 */
[----:B------:R-:W-:-:S03]  /*7650*/  IMAD.MOV.U32 R4, RZ, RZ, 0x1 ;  /* 0x00000001ff047424 */ /* 0x000fc600078e00ff */
[----:B------:R-:W-:Y:S02]  /*7660*/  SEL R155, R3, R156, !P0 ;  /* 0x0000009c039b7207 */ /* 0x000fe40004000000 */
[----:B------:R-:W-:-:S07]  /*7670*/  SEL R156, R156, R3, !P0 ;  /* 0x000000039c9c7207 */ /* 0x000fce0004000000 */
.L_x_137:
[----:B------:R-:W-:Y:S01]  /*7680*/  UIADD3 UR50, UR51, UR50, URZ ;  /* 0x0000003233327290 */ /* 0x000fe2000fffe03f */
[----:B------:R-:W-:Y:S01]  /*7690*/  LOP3.LUT P0, RZ, R4, 0xff, RZ, 0xc0, !PT ;  /* 0x000000ff04ff7812 */ /* 0x000fe2000780c0ff */
[----:B------:R-:W-:Y:S01]  /*76a0*/  UIADD3 UR44, UR44, 0x8, URZ ;  /* 0x000000082c2c7890 */ /* 0x000fe2000fffe03f */
[----:B------:R-:W-:Y:S01]  /*76b0*/  IMAD.MOV.U32 R163, RZ, RZ, R0 ;  /* 0x000000ffffa37224 */ /* 0x000fe200078e0000 */
[----:B------:R-:W-:Y:S02]  /*76c0*/  USHF.R.U32.HI UR4, URZ, 0x2, UR50 ;  /* 0x000000023f047899 */ /* 0x000fe40008011632 */
[----:B------:R-:W-:Y:S02]  /*76d0*/  UISETP.GT.U32.AND UP0, UPT, UR50, 0x3, UPT ;  /* 0x000000033200788c */ /* 0x000fe4000bf04070 */
[----:B------:R-:W-:Y:S02]  /*76e0*/  ULOP3.LUT UR4, UR4, 0x1, URZ, 0xc0, !UPT ;  /* 0x0000000104047892 */ /* 0x000fe4000f8ec03f */
[----:B------:R-:W-:-:S02]  /*76f0*/  UISETP.LT.U32.AND UP0, UPT, UR51, 0x4, UP0 ;  /* 0x000000043300788c */ /* 0x000fc40008701070 */
[----:B------:R-:W-:Y:S02]  /*7700*/  UISETP.NE.U32.AND UP1, UPT, UR4, 0x1, UPT ;  /* 0x000000010400788c */ /* 0x000fe4000bf25070 */
[----:B------:R-:W-:Y:S02]  /*7710*/  USEL UR5, URZ, 0x1, !UP0 ;  /* 0x000000013f057887 */ /* 0x000fe4000c000000 */
[----:B------:R-:W-:Y:S02]  /*7720*/  UISETP.GT.U32.AND UP1, UPT, UR51, 0x3, !UP1 ;  /* 0x000000033300788c */ /* 0x000fe4000cf24070 */
[----:B------:R-:W-:Y:S02]  /*7730*/  ULOP3.LUT UR50, UR50, 0x3, URZ, 0xc0, !UPT ;  /* 0x0000000332327892 */ /* 0x000fe4000f8ec03f */
[----:B------:R-:W-:-:S04]  /*7740*/  USEL UR4, URZ, 0x1, !UP1 ;  /* 0x000000013f047887 */ /* 0x000fc8000c800000 */
[----:B------:R-:W-:Y:S01]  /*7750*/  ULOP3.LUT UR45, UR4, UR45, UR5, 0x96, !UPT ;  /* 0x0000002d042d7292 */ /* 0x000fe2000f8e9605 */
[----:B------:R-:W-:Y:S11]  /*7760*/  @P0 BRA `(.L_x_140) ;  /* 0xffffff9c00f00947 */ /* 0x000ff6000383ffff */
[----:B------:R-:W-:-:S13]  /*7770*/  PLOP3.LUT P0, PT, PT, PT, PT, 0x8, 0x0 ;  /* 0x000000000000781c */ /* 0x000fda0003f0e170 */
.L_x_21:
[----:B------:R-:W-:Y:S05]  /*7780*/  @P0 BRA `(.L_x_13) ;  /* 0x0000002c00e80947 */ /* 0x000fea0003800000 */
[----:B------:R-:W-:Y:S01]  /*7790*/  ULDC.64 UR6, c[0x0][0x588] ;  /* 0x0001620000067ab9 */ /* 0x000fe20000000a00 */
[----:B------:R-:W-:Y:S01]  /*77a0*/  ISETP.NE.U32.AND P1, PT, R167, RZ, PT ;  /* 0x000000ffa700720c */ /* 0x000fe20003f25070 */
[----:B------:R-:W-:-:S04]  /*77b0*/  DEPBAR.LE SB0, 0x0 ;  /* 0x000080000000791a */ /* 0x000fc80000000000 */
[----:B------:R-:W-:Y:S01]  /*77c0*/  ISETP.NE.U32.AND P0, PT, RZ, UR6, PT ;  /* 0x00000006ff007c0c */ /* 0x000fe2000bf05070 */
[----:B------:R-:W-:Y:S01]  /*77d0*/  BSSY B0, `(.L_x_141) ;  /* 0x0000015000007945 */ /* 0x000fe20003800000 */
[----:B------:R-:W-:Y:S02]  /*77e0*/  ISETP.NE.AND.EX P1, PT, R166, RZ, PT, P1 ;  /* 0x000000ffa600720c */ /* 0x000fe40003f25310 */
[----:B------:R-:W-:-:S13]  /*77f0*/  ISETP.NE.AND.EX P0, PT, RZ, UR7, PT, P0 ;  /* 0x00000007ff007c0c */ /* 0x000fda000bf05300 */
[----:B------:R-:W-:Y:S05]  /*7800*/  @P0 BRA P1, `(.L_x_142) ;  /* 0x0000000000440947 */ /* 0x000fea0000800000 */
[----:B------:R-:W-:-:S04]  /*7810*/  ISETP.NE.U32.AND P0, PT, R167, RZ, PT ;  /* 0x000000ffa700720c */ /* 0x000fc80003f05070 */
[----:B------:R-:W-:-:S13]  /*7820*/  ISETP.NE.AND.EX P0, PT, R166, RZ, PT, P0 ;  /* 0x000000ffa600720c */ /* 0x000fda0003f05300 */
[----:B------:R-:W-:Y:S05]  /*7830*/  @!P0 BRA `(.L_x_143) ;  /* 0x00000000002c8947 */ /* 0x000fea0003800000 */
[----:B------:R-:W-:-:S13]  /*7840*/  LOP3.LUT P0, RZ, R154, 0xff, RZ, 0xc0, !PT ;  /* 0x000000ff9aff7812 */ /* 0x000fda000780c0ff */
[----:B------:R-:W-:Y:S05]  /*7850*/  @!P0 BRA `(.L_x_144) ;  /* 0x0000000000108947 */ /* 0x000fea0003800000 */
[----:B-----5:R-:W-:-:S13]  /*7860*/  FSETP.NEU.AND P0, PT, R157, RZ, PT ;  /* 0x000000ff9d00720b */ /* 0x020fda0003f0d000 */
[----:B------:R-:W-:Y:S05]  /*7870*/  @!P0 BREAK B0 ;  /* 0x0000000000008942 */ /* 0x000fea0003800000 */
[----:B------:R-:W-:Y:S05]  /*7880*/  @P0 BRA `(.L_x_142) ;  /* 0x0000000000240947 */ /* 0x000fea0003800000 */
[----:B------:R-:W-:Y:S05]  /*7890*/  BRA `(.L_x_13) ;  /* 0x0000002c00a47947 */ /* 0x000fea0003800000 */
.L_x_144:
[----:B------:R-:W-:-:S04]  /*78a0*/  ISETP.NE.U32.AND P0, PT, RZ, UR6, PT ;  /* 0x00000006ff007c0c */ /* 0x000fc8000bf05070 */
[----:B------:R-:W-:-:S13]  /*78b0*/  ISETP.NE.AND.EX P0, PT, RZ, UR7, PT, P0 ;  /* 0x00000007ff007c0c */ /* 0x000fda000bf05300 */
[----:B------:R-:W-:Y:S05]  /*78c0*/  @!P0 BREAK B0 ;  /* 0x0000000000008942 */ /* 0x000fea0003800000 */
[----:B------:R-:W-:Y:S05]  /*78d0*/  @P0 BRA `(.L_x_142) ;  /* 0x0000000000100947 */ /* 0x000fea0003800000 */
[----:B------:R-:W-:Y:S05]  /*78e0*/  BRA `(.L_x_13) ;  /* 0x0000002c00907947 */ /* 0x000fea0003800000 */
.L_x_143:
[----:B-----5:R-:W-:-:S13]  /*78f0*/  FSETP.NEU.AND P0, PT, R157, RZ, PT ;  /* 0x000000ff9d00720b */ /* 0x020fda0003f0d000 */
[----:B------:R-:W-:Y:S05]  /*7900*/  @!P0 BREAK B0 ;  /* 0x0000000000008942 */ /* 0x000fea0003800000 */
[----:B------:R-:W-:Y:S05]  /*7910*/  @!P0 BRA `(.L_x_13) ;  /* 0x0000002c00848947 */ /* 0x000fea0003800000 */
.L_x_142:
[----:B-1----:R-:W-:Y:S05]  /*7920*/  BSYNC B0 ;  /* 0x0000000000007941 */ /* 0x002fea0003800000 */
.L_x_141:
[----:B------:R-:W-:-:S04]  /*7930*/  LOP3.LUT R19, R19, 0x1, RZ, 0xfc, !PT ;  /* 0x0000000113137812 */ /* 0x000fc800078efcff */
[----:B------:R-:W-:-:S13]  /*7940*/  ISETP.NE.AND P0, PT, R19, 0x3, PT ;  /* 0x000000031300780c */ /* 0x000fda0003f05270 */
[----:B------:R-:W-:Y:S05]  /*7950*/  @!P0 BRA `(.L_x_145) ;  /* 0x0000000000048947 */ /* 0x000fea0003800000 */
[----:B------:R-:W-:Y:S01]  /*7960*/  BPT.TRAP 0x1 ;  /* 0x000000040000795c */ /* 0x000fe20000300000 */
.L_x_145:
[----:B------:R-:W1:Y:S01]  /*7970*/  S2UR UR5, SR_CgaCtaId ;  /* 0x00000000000579c3 */ /* 0x000e620000008800 */
[----:B------:R-:W-:Y:S02]  /*7980*/  UMOV UR4, 0x400 ;  /* 0x0000040000047882 */ /* 0x000fe40000000000 */
[----:B-1----:R-:W-:-:S04]  /*7990*/  ULEA UR4, UR5, UR4, 0x18 ;  /* 0x0000000405047291 */ /* 0x002fc8000f8ec03f */
[----:B------:R-:W-:-:S04]  /*79a0*/  ULEA UR4, UR36, UR4, 0x3 ;  /* 0x0000000424047291 */ /* 0x000fc8000f8e183f */
[----:B------:R-:W-:-:S04]  /*79b0*/  UIADD3 UR4, UR4, 0x60, URZ ;  /* 0x0000006004047890 */ /* 0x000fc8000fffe03f */
[----:B------:R-:W-:-:S09]  /*79c0*/  UPRMT UR4, UR5, 0x654, UR4 ;  /* 0x0000065405047896 */ /* 0x000fd20008000004 */
[----:B------:R-:W-:Y:S01]  /*79d0*/  SYNCS.ARRIVE.TRANS64.RED.A1T0 RZ, [UR4], RZ ;  /* 0x000000ffffff79a7 */ /* 0x000fe20008100404 */
[----:B------:R-:W-:Y:S05]  /*79e0*/  BRA `(.L_x_13) ;  /* 0x0000002c00507947 */ /* 0x000fea0003800000 */
.L_x_12:
[----:B------:R-:W-:Y:S01]  /*79f0*/  ULDC.64 UR4, c[0x0][0x8f8] ;  /* 0x00023e0000047ab9 */ /* 0x000fe20000000a00 */
[----:B------:R-:W-:Y:S01]  /*7a00*/  PRMT R10, RZ, 0x7610, R10 ;  /* 0x00007610ff0a7816 */ /* 0x000fe2000000000a */
[----:B------:R-:W-:Y:S01]  /*7a10*/  IMAD.MOV.U32 R20, RZ, RZ, -0x1 ;  /* 0xffffffffff147424 */ /* 0x000fe200078e00ff */
[----:B------:R-:W-:Y:S01]  /*7a20*/  ISETP.GE.U32.AND P0, PT, R16, UR4, PT ;  /* 0x0000000410007c0c */ /* 0x000fe2000bf06070 */
[----:B------:R-:W-:Y:S01]  /*7a30*/  IMAD.MOV.U32 R13, RZ, RZ, -0x1 ;  /* 0xffffffffff0d7424 */ /* 0x000fe200078e00ff */
[----:B------:R-:W-:Y:S02]  /*7a40*/  MOV R21, 0xffffffff ;  /* 0xffffffff00157802 */ /* 0x000fe40000000f00 */
[----:B------:R-:W-:-:S13]  /*7a50*/  ISETP.GE.U32.AND.EX P0, PT, R17, UR5, PT, P0 ;  /* 0x0000000511007c0c */ /* 0x000fda000bf06100 */
[----:B------:R-:W-:Y:S05]  /*7a60*/  @P0 BRA `(.L_x_146) ;  /* 0x0000000400240947 */ /* 0x000fea0003800000 */
[----:B------:R-:W2:Y:S01]  /*7a70*/  LDC.64 R20, c[0x0][0x8d0] ;  /* 0x00023400ff147b82 */ /* 0x000ea20000000a00 */
[----:B------:R-:W-:Y:S01]  /*7a80*/  IMAD.MOV.U32 R14, RZ, RZ, R16 ;  /* 0x000000ffff0e7224 */ /* 0x000fe200078e0010 */
[----:B------:R-:W-:-:S06]  /*7a90*/  MOV R15, R17 ;  /* 0x00000011000f7202 */ /* 0x000fcc0000000f00 */
[----:B------:R-:W3:Y:S08]  /*7aa0*/  LDC R26, c[0x0][0x8d8] ;  /* 0x00023600ff1a7b82 */ /* 0x000ef00000000800 */
[----:B------:R-:W4:Y:S01]  /*7ab0*/  LDC.64 R28, c[0x0][0x8c8] ;  /* 0x00023200ff1c7b82 */ /* 0x000f220000000a00 */
[----:B--2---:R-:W-:-:S04]  /*7ac0*/  ISETP.NE.U32.AND P0, PT, R20, RZ, PT ;  /* 0x000000ff1400720c */ /* 0x004fc80003f05070 */
[----:B------:R-:W-:-:S13]  /*7ad0*/  ISETP.NE.AND.EX P0, PT, R21, RZ, PT, P0 ;  /* 0x000000ff1500720c */ /* 0x000fda0003f05300 */
[----:B---34-:R-:W-:Y:S05]  /*7ae0*/  @!P0 BRA `(.L_x_147) ;  /* 0x0000000000288947 */ /* 0x018fea0003800000 */
[----:B------:R-:W2:Y:S02]  /*7af0*/  LDC R11, c[0x0][0x8dc] ;  /* 0x00023700ff0b7b82 */ /* 0x000ea40000000800 */
[----:B--2---:R-:W-:-:S05]  /*7b00*/  IADD3 R15, P0, R16, R11, RZ ;  /* 0x0000000b100f7210 */ /* 0x004fca0007f1e0ff */
[----:B------:R-:W-:-:S04]  /*7b10*/  IMAD.X R25, RZ, RZ, R17, P0 ;  /* 0x000000ffff197224 */ /* 0x000fc800000e0611 */
[----:B------:R-:W-:-:S04]  /*7b20*/  IMAD.WIDE.U32 R10, R25, R20, RZ ;  /* 0x00000014190a7225 */ /* 0x000fc800078e00ff */
[----:B------:R-:W-:-:S04]  /*7b30*/  IMAD.WIDE.U32 R12, P0, R15, R21, R10 ;  /* 0x000000150f0c7225 */ /* 0x000fc8000780000a */
[----:B------:R-:W-:-:S04]  /*7b40*/  IMAD.WIDE.U32 R10, R15, R20, RZ ;  /* 0x000000140f0a7225 */ /* 0x000fc800078e00ff */
[----:B------:R-:W-:Y:S01]  /*7b50*/  IMAD.X R15, RZ, RZ, RZ, P0 ;  /* 0x000000ffff0f7224 */ /* 0x000fe200000e06ff */
[----:B------:R-:W-:Y:S01]  /*7b60*/  IADD3 RZ, P0, R11, R12, RZ ;  /* 0x0000000c0bff7210 */ /* 0x000fe20007f1e0ff */
[----:B------:R-:W-:-:S04]  /*7b70*/  IMAD.MOV.U32 R14, RZ, RZ, R13 ;  /* 0x000000ffff0e7224 */ /* 0x000fc800078e000d */
[----:B------:R-:W-:-:S08]  /*7b80*/  IMAD.WIDE.U32.X R14, R25, R21, R14, P0 ;  /* 0x00000015190e7225 */ /* 0x000fd000000e040e */
.L_x_147:
[----:B------:R-:W2:Y:S01]  /*7b90*/  LDC.64 R30, c[0x0][0x8e8] ;  /* 0x00023a00ff1e7b82 */ /* 0x000ea20000000a00 */
[-CC-:B------:R-:W-:Y:S01]  /*7ba0*/  SHF.R.U64 R24, R14, R26.reuse, R15.reuse ;  /* 0x0000001a0e187219 */ /* 0x180fe2000000120f */
[----:B------:R-:W-:Y:S01]  /*7bb0*/  ULDC UR4, c[0x0][0x900] ;  /* 0x0002400000047ab9 */ /* 0x000fe20000000800 */
[----:B------:R-:W-:Y:S02]  /*7bc0*/  SHF.R.U32.HI R10, RZ, R26, R15 ;  /* 0x0000001aff0a7219 */ /* 0x000fe4000001160f */
[----:B------:R-:W-:-:S03]  /*7bd0*/  IADD3 R13, P0, RZ, -R24, RZ ;  /* 0x80000018ff0d7210 */ /* 0x000fc60007f1e0ff */
[----:B------:R-:W3:Y:S01]  /*7be0*/  LDC R14, c[0x0][0x8c0] ;  /* 0x00023000ff0e7b82 */ /* 0x000ee20000000800 */
[----:B------:R-:W-:-:S05]  /*7bf0*/  IADD3.X R11, RZ, ~R10, RZ, P0, !PT ;  /* 0x8000000aff0b7210 */ /* 0x000fca00007fe4ff */
[-C--:B------:R-:W-:Y:S02]  /*7c00*/  IMAD R12, R11, R28.reuse, RZ ;  /* 0x0000001c0b0c7224 */ /* 0x080fe400078e02ff */
[----:B------:R-:W4:Y:S01]  /*7c10*/  LDC R26, c[0x0][0x8b0] ;  /* 0x00022c00ff1a7b82 */ /* 0x000f220000000800 */
[----:B------:R-:W-:-:S04]  /*7c20*/  IMAD.WIDE.U32 R10, R13, R28, R16 ;  /* 0x0000001c0d0a7225 */ /* 0x000fc800078e0010 */
[----:B------:R-:W-:-:S03]  /*7c30*/  IMAD R13, R13, R29, R12 ;  /* 0x0000001d0d0d7224 */ /* 0x000fc600078e020c */
[----:B------:R-:W1:Y:S01]  /*7c40*/  LDC R27, c[0x0][0x8a8] ;  /* 0x00022a00ff1b7b82 */ /* 0x000e620000000800 */
[----:B------:R-:W-:Y:S01]  /*7c50*/  IMAD.IADD R11, R11, 0x1, R13 ;  /* 0x000000010b0b7824 */ /* 0x000fe200078e020d */
[----:B--2---:R-:W-:-:S04]  /*7c60*/  ISETP.NE.U32.AND P0, PT, R30, RZ, PT ;  /* 0x000000ff1e00720c */ /* 0x004fc80003f05070 */
[----:B------:R-:W-:Y:S02]  /*7c70*/  ISETP.NE.AND.EX P0, PT, R31, RZ, PT, P0 ;  /* 0x000000ff1f00720c */ /* 0x000fe40003f05300 */
        /* <DEDUP_REMOVED lines=24> */
.L_x_148:
[----:B------:R-:W-:Y:S01]  /*7e00*/  ISETP.NE.AND P0, PT, R2, 0x1, PT ;  /* 0x000000010200780c */ /* 0x000fe20003f05270 */
[----:B------:R-:W-:Y:S01]  /*7e10*/  USHF.L.U32 UR4, UR38, UR4, URZ ;  /* 0x0000000426047299 */ /* 0x000fe2000800063f */
[----:B--2---:R-:W-:Y:S01]  /*7e20*/  SHF.R.U64 R10, R10, R28, R11 ;  /* 0x0000001c0a0a7219 */ /* 0x004fe2000000120b */
[----:B------:R-:W-:Y:S01]  /*7e30*/  VIADD R21, R27, 0xffffffff ;  /* 0xffffffff1b157836 */ /* 0x000fe20000000000 */
[----:B------:R-:W-:Y:S01]  /*7e40*/  LOP3.LUT R7, R25, R32, RZ, 0xc0, !PT ;  /* 0x0000002019077212 */ /* 0x000fe200078ec0ff */
[----:B------:R-:W-:Y:S01]  /*7e50*/  IMAD.MOV.U32 R13, RZ, RZ, R24 ;  /* 0x000000ffff0d7224 */ /* 0x000fe200078e0018 */
[----:B------:R-:W-:Y:S02]  /*7e60*/  IADD3 R11, -R10, RZ, RZ ;  /* 0x000000ff0a0b7210 */ /* 0x000fe40007ffe1ff */
[----:B------:R-:W-:Y:S01]  /*7e70*/  LOP3.LUT R21, R20, R21, RZ, 0xc0, !PT ;  /* 0x0000001514157212 */ /* 0x000fe200078ec0ff */
[----:B------:R-:W-:Y:S02]  /*7e80*/  IMAD R7, R10, UR4, R7 ;  /* 0x000000040a077c24 */ /* 0x000fe4000f8e0207 */
[----:B------:R-:W-:-:S02]  /*7e90*/  IMAD.MOV.U32 R10, RZ, RZ, 0x1 ;  /* 0x00000001ff0a7424 */ /* 0x000fc400078e00ff */
[----:B------:R-:W-:Y:S02]  /*7ea0*/  @P0 IMAD R8, R9, R23, R6 ;  /* 0x0000001709080224 */ /* 0x000fe400078e0206 */
[----:B---3--:R-:W-:Y:S02]  /*7eb0*/  IMAD R6, R11, R29, R26 ;  /* 0x0000001d0b067224 */ /* 0x008fe400078e021a */
[----:B----4-:R-:W-:Y:S02]  /*7ec0*/  IMAD R8, R7, R33, R8 ;  /* 0x0000002107087224 */ /* 0x010fe400078e0208 */
[----:B------:R-:W-:-:S05]  /*7ed0*/  IMAD R21, R6, R27, R21 ;  /* 0x0000001b06157224 */ /* 0x000fca00078e0215 */
[----:B------:R-:W-:Y:S02]  /*7ee0*/  SEL R20, R21, R8, !P0 ;  /* 0x0000000815147207 */ /* 0x000fe40004000000 */
[----:B------:R-:W-:-:S07]  /*7ef0*/  SEL R21, R8, R21, !P0 ;  /* 0x0000001508157207 */ /* 0x000fce0004000000 */
.L_x_146:
[----:B------:R-:W-:-:S08]  /*7f00*/  NOP ;  /* 0x0000000000007918 */ /* 0x000fd00000000000 */
[----:B------:R-:W2:-:S00]  /*7f10*/  USETMAXREG.DEALLOC.CTAPOOL 0x28 ;  /* 0x00000028000079c8 */ /* 0x000e8000080e0500 */
[----:B--2---:R-:W-:-:S13]  /*7f20*/  ISETP.NE.AND P0, PT, R0, 0x1, PT ;  /* 0x000000010000780c */ /* 0x004fda0003f05270 */
[----:B------:R-:W-:Y:S05]  /*7f30*/  @!P0 BRA `(.L_x_13) ;  /* 0x0000002400fc8947 */ /* 0x000fea0003800000 */
[----:B------:R-:W-:Y:S05]  /*7f40*/  @!P4 BRA `(.L_x_149) ;  /* 0x000000180018c947 */ /* 0x000fea0003800000 */
[----:B------:R-:W-:-:S04]  /*7f50*/  PRMT R3, R3, 0x9910, RZ ;  /* 0x0000991003037816 */ /* 0x000fc800000000ff */
[----:B------:R-:W-:-:S04]  /*7f60*/  ISETP.NE.AND P0, PT, R3, RZ, PT ;  /* 0x000000ff0300720c */ /* 0x000fc80003f05270 */
[----:B------:R-:W-:-:S13]  /*7f70*/  ISETP.NE.OR P0, PT, R0, 0x2, !P0 ;  /* 0x000000020000780c */ /* 0x000fda0004705670 */
[----:B------:R-:W-:Y:S05]  /*7f80*/  @P0 BRA `(.L_x_13) ;  /* 0x0000002400e80947 */ /* 0x000fea0003800000 */
[----:B------:R-:W-:-:S13]  /*7f90*/  LOP3.LUT P1, RZ, R10, 0xff, RZ, 0xc0, !PT ;  /* 0x000000ff0aff7812 */ /* 0x000fda000782c0ff */
[----:B------:R-:W-:Y:S05]  /*7fa0*/  @!P1 BRA `(.L_x_150) ;  /* 0x0000000000189947 */ /* 0x000fea0003800000 */
[----:B------:R-:W-:Y:S01]  /*7fb0*/  UMOV UR4, 0x400 ;  /* 0x0000040000047882 */ /* 0x000fe20000000000 */
[----:B------:R-:W-:Y:S01]  /*7fc0*/  IMAD.MOV.U32 R0, RZ, RZ, RZ ;  /* 0x000000ffff007224 */ /* 0x000fe200078e00ff */
[----:B-1----:R-:W-:-:S04]  /*7fd0*/  ULEA UR4, UR37, UR4, 0x18 ;  /* 0x0000000425047291 */ /* 0x002fc8000f8ec03f */
[----:B------:R-:W-:-:S05]  /*7fe0*/  SHF.L.U32 R0, R0, 0x1f, RZ ;  /* 0x0000001f00007819 */ /* 0x000fca00000006ff */
[----:B------:R-:W1:Y:S02]  /*7ff0*/  SYNCS.PHASECHK.TRANS64.TRYWAIT P0, [UR4+0x88], R0 ;  /* 0x00008800ff0075a7 */ /* 0x000e640008000144 */
[----:B-1----:R-:W-:Y:S05]  /*8000*/  @!P0 BRA `(.L_x_151) ;  /* 0x0000002800a08947 */ /* 0x002fea0003800000 */
.L_x_150:
[----:B------:R-:W-:Y:S01]  /*8010*/  PRMT R8, RZ, 0x7610, R8 ;  /* 0x00007610ff087816 */ /* 0x000fe20000000008 */
[----:B------:R-:W-:Y:S06]  /*8020*/  @P2 BRA `(.L_x_152) ;  /* 0x0000000000242947 */ /* 0x000fec0003800000 */
[----:B------:R-:W-:Y:S02]  /*8030*/  ULDC.64 UR4, c[0x0][0x588] ;  /* 0x0001620000047ab9 */ /* 0x000fe40000000a00 */
[----:B------:R-:W-:-:S04]  /*8040*/  ISETP.NE.U32.AND P0, PT, RZ, UR4, PT ;  /* 0x00000004ff007c0c */ /* 0x000fc8000bf05070 */
[----:B------:R-:W-:-:S13]  /*8050*/  ISETP.NE.AND.EX P0, PT, RZ, UR5, PT, P0 ;  /* 0x00000005ff007c0c */ /* 0x000fda000bf05300 */
[----:B------:R-:W-:Y:S05]  /*8060*/  @!P0 BRA `(.L_x_153) ;  /* 0x00000000000c8947 */ /* 0x000fea0003800000 */
[----:B------:R3:W5:Y:S01]  /*8070*/  LDG.E R12, desc[UR48][R4.64] ;  /* 0x00000030040c7981 */ /* 0x000762000c1e1900 */
[----:B------:R-:W-:Y:S01]  /*8080*/  MOV R8, 0x1 ;  /* 0x0000000100087802 */ /* 0x000fe20000000f00 */
[----:B------:R-:W-:Y:S06]  /*8090*/  BRA `(.L_x_152) ;  /* 0x0000000000087947 */ /* 0x000fec0003800000 */
.L_x_153:
[----:B------:R-:W2:Y:S01]  /*80a0*/  LDC R12, c[0x0][0x580] ;  /* 0x00016000ff0c7b82 */ /* 0x000ea20000000800 */
[----:B------:R-:W-:-:S07]  /*80b0*/  IMAD.MOV.U32 R8, RZ, RZ, 0x1 ;  /* 0x00000001ff087424 */ /* 0x000fce00078e00ff */
.L_x_152:
[----:B------:R-:W-:Y:S05]  /*80c0*/  @!P1 BRA `(.L_x_154) ;  /* 0x0000001400409947 */ /* 0x000fea0003800000 */
[----:B-1----:R-:W1:Y:S01]  /*80d0*/  LDC R3, c[0x0][0x8a8] ;  /* 0x00022a00ff037b82 */ /* 0x002e620000000800 */
[----:B------:R-:W-:Y:S01]  /*80e0*/  IMAD.MOV.U32 R0, RZ, RZ, -0x1 ;  /* 0xffffffffff007424 */ /* 0x000fe200078e00ff */
[----:B------:R-:W-:Y:S01]  /*80f0*/  ULDC UR4, c[0x0][0x900] ;  /* 0x0002400000047ab9 */ /* 0x000fe20000000800 */
[----:B------:R-:W-:Y:S01]  /*8100*/  LOP3.LUT R9, R19, 0x2, RZ, 0xfc, !PT ;  /* 0x0000000213097812 */ /* 0x000fe200078efcff */
[----:B------:R-:W-:Y:S02]  /*8110*/  USHF.L.U32 UR21, UR38, UR4, URZ ;  /* 0x0000000426157299 */ /* 0x000fe4000800063f */
[----:B------:R-:W-:Y:S01]  /*8120*/  SHF.L.U32 R0, R0, UR4, RZ ;  /* 0x0000000400007c19 */ /* 0x000fe200080006ff */
[----:B------:R-:W-:Y:S01]  /*8130*/  ULDC.64 UR22, c[0x0][0x198] ;  /* 0x0000660000167ab9 */ /* 0x000fe20000000a00 */
[----:B------:R-:W-:Y:S01]  /*8140*/  ULDC.64 UR4, c[0x0][0x588] ;  /* 0x0001620000047ab9 */ /* 0x000fe20000000a00 */
[----:B------:R-:W-:Y:S01]  /*8150*/  ULDC.64 UR6, c[0x0][0x8f8] ;  /* 0x00023e0000067ab9 */ /* 0x000fe20000000a00 */
[----:B------:R-:W-:Y:S01]  /*8160*/  LOP3.LUT R0, RZ, R0, RZ, 0x33, !PT ;  /* 0x00000000ff007212 */ /* 0x000fe200078e33ff */
[----:B------:R-:W-:Y:S01]  /*8170*/  ULDC.64 UR14, c[0x0][0x590] ;  /* 0x00016400000e7ab9 */ /* 0x000fe20000000a00 */
[----:B-1----:R-:W-:-:S07]  /*8180*/  VIADD R3, R3, 0xffffffff ;  /* 0xffffffff03037836 */ /* 0x002fce0000000000 */
.L_x_210:
[----:B------:R-:W-:Y:S02]  /*8190*/  ISETP.NE.U32.AND P0, PT, RZ, UR14, PT ;  /* 0x0000000eff007c0c */ /* 0x000fe4000bf05070 */
[----:B------:R-:W-:Y:S02]  /*81a0*/  R2UR UR43, R21 ;  /* 0x00000000152b72ca */ /* 0x000fe400000e0000 */
[----:B------:R-:W-:Y:S02]  /*81b0*/  R2UR UR42, R20 ;  /* 0x00000000142a72ca */ /* 0x000fe400000e0000 */
[----:B------:R-:W-:-:S09]  /*81c0*/  ISETP.NE.AND.EX P0, PT, RZ, UR15, PT, P0 ;  /* 0x0000000fff007c0c */ /* 0x000fd2000bf05300 */
[----:B------:R-:W-:Y:S02]  /*81d0*/  USHF.L.U32 UR43, UR43, 0x7, URZ ;  /* 0x000000072b2b7899 */ /* 0x000fe4000800063f */
[----:B------:R-:W-:Y:S02]  /*81e0*/  USHF.L.U32 UR42, UR42, 0x8, URZ ;  /* 0x000000082a2a7899 */ /* 0x000fe4000800063f */
[----:B--2-4-:R-:W-:Y:S10]  /*81f0*/  @!P0 BRA `(.L_x_155) ;  /* 0x00000000002c8947 */ /* 0x014ff40003800000 */
[----:B------:R-:W-:-:S04]  /*8200*/  ISETP.NE.U32.AND P1, PT, RZ, UR4, PT ;  /* 0x00000004ff007c0c */ /* 0x000fc8000bf25070 */
[----:B------:R-:W-:-:S13]  /*8210*/  ISETP.NE.AND.EX P1, PT, RZ, UR5, PT, P1 ;  /* 0x00000005ff007c0c */ /* 0x000fda000bf25310 */
[----:B------:R-:W-:Y:S05]  /*8220*/  @!P1 BRA `(.L_x_156) ;  /* 0x0000000000189947 */ /* 0x000fea0003800000 */
[----:B---3--:R-:W1:Y:S01]  /*8230*/  LDC.64 R4, c[0x0][0x588] ;  /* 0x00016200ff047b82 */ /* 0x008e620000000a00 */
[----:B------:R-:W-:-:S04]  /*8240*/  IMAD R7, R13, UR14, RZ ;  /* 0x0000000e0d077c24 */ /* 0x000fc8000f8e02ff */
[----:B-1----:R-:W-:-:S05]  /*8250*/  IMAD.WIDE R4, R7, 0x4, R4 ;  /* 0x0000000407047825 */ /* 0x002fca00078e0204 */
[----:B--2--5:R4:W5:Y:S01]  /*8260*/  LDG.E R12, desc[UR48][R4.64] ;  /* 0x00000030040c7981 */ /* 0x024962000c1e1900 */
[----:B------:R-:W-:Y:S01]  /*8270*/  MOV R8, 0x1 ;  /* 0x0000000100087802 */ /* 0x000fe20000000f00 */
[----:B------:R-:W-:Y:S06]  /*8280*/  BRA `(.L_x_155) ;  /* 0x0000000000087947 */ /* 0x000fec0003800000 */
.L_x_156:
[----:B--2--5:R-:W1:Y:S01]  /*8290*/  LDC R12, c[0x0][0x580] ;  /* 0x00016000ff0c7b82 */ /* 0x024e620000000800 */
[----:B------:R-:W-:-:S07]  /*82a0*/  IMAD.MOV.U32 R8, RZ, RZ, 0x1 ;  /* 0x00000001ff087424 */ /* 0x000fce00078e00ff */
.L_x_155:
[----:B------:R-:W-:Y:S05]  /*82b0*/  @!P0 BRA `(.L_x_157) ;  /* 0x00000000001c8947 */ /* 0x000fea0003800000 */
[----:B------:R-:W-:-:S13]  /*82c0*/  LOP3.LUT P2, RZ, R8, 0xff, RZ, 0xc0, !PT ;  /* 0x000000ff08ff7812 */ /* 0x000fda000784c0ff */
[----:B---34-:R-:W3:Y:S02]  /*82d0*/  @!P2 LDC.64 R4, c[0x0][0x588] ;  /* 0x00016200ff04ab82 */ /* 0x018ee40000000a00 */
[----:B---3--:R-:W-:-:S04]  /*82e0*/  @!P2 ISETP.NE.U32.AND P0, PT, R4, RZ, PT ;  /* 0x000000ff0400a20c */ /* 0x008fc80003f05070 */
[----:B------:R-:W-:Y:S02]  /*82f0*/  @!P2 ISETP.NE.AND.EX P1, PT, R5, RZ, PT, P0 ;  /* 0x000000ff0500a20c */ /* 0x000fe40003f25300 */
[----:B-12--5:R-:W-:Y:S02]  /*8300*/  @P2 FSETP.EQ.AND P0, PT, R12, RZ, PT ;  /* 0x000000ff0c00220b */ /* 0x026fe40003f02000 */
[----:B------:R-:W-:Y:S01]  /*8310*/  @!P2 PLOP3.LUT P0, PT, P1, PT, PT, 0x8, 0x0 ;  /* 0x000000000000a81c */ /* 0x000fe20000f0e170 */
[----:B------:R-:W-:-:S12]  /*8320*/  BRA `(.L_x_158) ;  /* 0x0000000000047947 */ /* 0x000fd80003800000 */
.L_x_157:
[----:B-12--5:R-:W-:-:S13]  /*8330*/  FSETP.EQ.AND P0, PT, R12, RZ, PT ;  /* 0x000000ff0c00720b */ /* 0x026fda0003f02000 */
.L_x_158:
[----:B------:R-:W-:Y:S02]  /*8340*/  ISETP.NE.AND P2, PT, R9, 0x3, PT ;  /* 0x000000030900780c */ /* 0x000fe40003f45270 */
[----:B------:R-:W-:-:S04]  /*8350*/  ELECT P1, URZ, PT ;  /* 0x00000000003f782f */ /* 0x000fc80003820000 */
[----:B------:R-:W-:-:S07]  /*8360*/  PLOP3.LUT P0, PT, P1, P0, PT, 0x20, 0x0 ;  /* 0x000000000000781c */ /* 0x000fce0000f00470 */
[----:B------:R-:W-:Y:S06]  /*8370*/  @!P2 BRA `(.L_x_159) ;  /* 0x000000000004a947 */ /* 0x000fec0003800000 */
[----:B------:R-:W-:Y:S01]  /*8380*/  BPT.TRAP 0x1 ;  /* 0x000000040000795c */ /* 0x000fe20000300000 */
.L_x_159:
[----:B------:R-:W1:Y:S01]  /*8390*/  S2UR UR37, SR_CgaCtaId ;  /* 0x00000000002579c3 */ /* 0x000e620000008800 */
[----:B------:R-:W-:Y:S01]  /*83a0*/  UMOV UR13, 0x400 ;  /* 0x00000400000d7882 */ /* 0x000fe20000000000 */
[----:B---34-:R-:W-:-:S05]  /*83b0*/  IMAD.MOV.U32 R4, RZ, RZ, 0x1 ;  /* 0x00000001ff047424 */ /* 0x018fca00078e00ff */
[----:B------:R-:W-:Y:S01]  /*83c0*/  SHF.L.U32 R4, R4, 0x1f, RZ ;  /* 0x0000001f04047819 */ /* 0x000fe200000006ff */
[----:B-1----:R-:W-:-:S09]  /*83d0*/  ULEA UR13, UR37, UR13, 0x18 ;  /* 0x0000000d250d7291 */ /* 0x002fd2000f8ec03f */
[----:B------:R-:W1:Y:S02]  /*83e0*/  SYNCS.PHASECHK.TRANS64.TRYWAIT P1, [UR13+0x60], R4 ;  /* 0x00006004ff0075a7 */ /* 0x000e64000802014d */
[----:B-1----:R-:W-:Y:S05]  /*83f0*/  @!P1 BRA `(.L_x_160) ;  /* 0x0000002400bc9947 */ /* 0x002fea0003800000 */
.L_x_245:
[----:B------:R-:W-:Y:S04]  /*8400*/  BSSY B0, `(.L_x_161) ;  /* 0x000000e000007945 */ /* 0x000fe80003800000 */
[----:B------:R-:W-:Y:S05]  /*8410*/  @!P0 BRA `(.L_x_162) ;  /* 0x0000000000308947 */ /* 0x000fea0003800000 */
[----:B------:R-:W-:Y:S01]  /*8420*/  R2UR UR44, R13 ;  /* 0x000000000d2c72ca */ /* 0x000fe200000e0000 */
[----:B------:R-:W-:Y:S02]  /*8430*/  UIADD3 UR8, UP0, UR22, 0x3f0, URZ ;  /* 0x000003f016087890 */ /* 0x000fe4000ff1e03f */
[----:B------:R-:W-:Y:S02]  /*8440*/  UIADD3 UR40, UR13, 0x200, URZ ;  /* 0x000002000d287890 */ /* 0x000fe4000fffe03f */
[----:B------:R-:W-:Y:S02]  /*8450*/  UIADD3 UR41, UR13, 0x40, URZ ;  /* 0x000000400d297890 */ /* 0x000fe4000fffe03f */
[----:B------:R-:W-:Y:S01]  /*8460*/  UIADD3.X UR9, URZ, UR23, URZ, UP0, !UPT ;  /* 0x000000173f097290 */ /* 0x000fe200087fe43f */
[----:B------:R-:W-:Y:S01]  /*8470*/  UMOV UR10, 0x0 ;  /* 0x00000000000a7882 */ /* 0x000fe20000000000 */
[----:B------:R-:W-:-:S07]  /*8480*/  UMOV UR11, 0x10000000 ;  /* 0x10000000000b7882 */ /* 0x000fce0000000000 */
[----:B------:R2:W-:Y:S02]  /*8490*/  UTMALDG.3D [UR40], [UR8], desc[UR10] ;  /* 0x00000a28080075b4 */ /* 0x0005e40008011000 */
[----:B--2---:R-:W-:Y:S05]  /*84a0*/  @!P2 BRA `(.L_x_163) ;  /* 0x000000000004a947 */ /* 0x004fea0003800000 */
[----:B------:R-:W-:Y:S01]  /*84b0*/  BPT.TRAP 0x1 ;  /* 0x000000040000795c */ /* 0x000fe20000300000 */
.L_x_163:
[----:B-1----:R-:W1:Y:S02]  /*84c0*/  LDC R5, c[0x0][0x800] ;  /* 0x00020000ff057b82 */ /* 0x002e640000000800 */
[----:B-1----:R2:W-:Y:S02]  /*84d0*/  SYNCS.ARRIVE.TRANS64.RED.A0TR RZ, [UR13+0x40], R5 ;  /* 0x00004005ffff79a7 */ /* 0x0025e4000830040d */
.L_x_162:
[----:B------:R-:W-:Y:S05]  /*84e0*/  BSYNC B0 ;  /* 0x0000000000007941 */ /* 0x000fea0003800000 */
.L_x_161:
[----:B------:R-:W-:Y:S05]  /*84f0*/  @!P2 BRA `(.L_x_164) ;  /* 0x000000000004a947 */ /* 0x000fea0003800000 */
[----:B------:R-:W-:Y:S01]  /*8500*/  BPT.TRAP 0x1 ;  /* 0x000000040000795c */ /* 0x000fe20000300000 */
.L_x_164:
[----:B------:R-:W-:-:S04]  /*8510*/  UIADD3 UR33, UR13, 0x40, URZ ;  /* 0x000000400d217890 */ /* 0x000fc8000fffe03f */
[----:B------:R-:W-:-:S09]  /*8520*/  UPRMT UR16, UR37, 0x654, UR33 ;  /* 0x0000065425107896 */ /* 0x000fd20008000021 */
[----:B------:R-:W-:Y:S01]  /*8530*/  SYNCS.ARRIVE.TRANS64.RED.A1T0 RZ, [UR16], RZ ;  /* 0x000000ffffff79a7 */ /* 0x000fe20008100410 */
[----:B------:R-:W-:Y:S05]  /*8540*/  @!P2 BRA `(.L_x_165) ;  /* 0x000000000004a947 */ /* 0x000fea0003800000 */
[----:B------:R-:W-:Y:S01]  /*8550*/  BPT.TRAP 0x1 ;  /* 0x000000040000795c */ /* 0x000fe20000300000 */
.L_x_165:
[----:B------:R-:W3:Y:S02]  /*8560*/  SYNCS.PHASECHK.TRANS64.TRYWAIT P1, [UR13+0x68], R4 ;  /* 0x00006804ff0075a7 */ /* 0x000ee4000802014d */
[----:B---3--:R-:W-:Y:S05]  /*8570*/  @!P1 BRA `(.L_x_166) ;  /* 0x0000002400749947 */ /* 0x008fea0003800000 */
.L_x_246:
[----:B------:R-:W-:Y:S04]  /*8580*/  BSSY B0, `(.L_x_167) ;  /* 0x0000010000007945 */ /* 0x000fe80003800000 */
[----:B------:R-:W-:Y:S05]  /*8590*/  @!P0 BRA `(.L_x_168) ;  /* 0x0000000000388947 */ /* 0x000fea0003800000 */
[----:B------:R-:W-:Y:S01]  /*85a0*/  UIADD3 UR18, UP0, UR22, 0x3f0, URZ ;  /* 0x000003f016127890 */ /* 0x000fe2000ff1e03f */
[----:B------:R-:W-:Y:S01]  /*85b0*/  R2UR UR12, R13 ;  /* 0x000000000d0c72ca */ /* 0x000fe200000e0000 */
[----:B------:R-:W-:Y:S02]  /*85c0*/  UIADD3 UR10, UR42, 0x20, URZ ;  /* 0x000000202a0a7890 */ /* 0x000fe4000fffe03f */
[----:B------:R-:W-:Y:S02]  /*85d0*/  UIADD3 UR8, UR13, 0x2200, URZ ;  /* 0x000022000d087890 */ /* 0x000fe4000fffe03f */
[----:B------:R-:W-:Y:S02]  /*85e0*/  UIADD3 UR9, UR13, 0x48, URZ ;  /* 0x000000480d097890 */ /* 0x000fe4000fffe03f */
[----:B------:R-:W-:Y:S01]  /*85f0*/  UIADD3.X UR19, URZ, UR23, URZ, UP0, !UPT ;  /* 0x000000173f137290 */ /* 0x000fe200087fe43f */
[----:B------:R-:W-:Y:S01]  /*8600*/  UMOV UR24, 0x0 ;  /* 0x0000000000187882 */ /* 0x000fe20000000000 */
[----:B------:R-:W-:Y:S01]  /*8610*/  UMOV UR25, 0x10000000 ;  /* 0x1000000000197882 */ /* 0x000fe20000000000 */
[----:B------:R-:W-:-:S06]  /*8620*/  UMOV UR11, UR43 ;  /* 0x0000002b000b7c82 */ /* 0x000fcc0008000000 */
[----:B------:R3:W-:Y:S02]  /*8630*/  UTMALDG.3D [UR8], [UR18], desc[UR24] ;  /* 0x00001808120075b4 */ /* 0x0007e40008011000 */
[----:B---3--:R-:W-:Y:S05]  /*8640*/  @!P2 BRA `(.L_x_169) ;  /* 0x000000000004a947 */ /* 0x008fea0003800000 */
[----:B------:R-:W-:Y:S01]  /*8650*/  BPT.TRAP 0x1 ;  /* 0x000000040000795c */ /* 0x000fe20000300000 */
.L_x_169:
[----:B-12---:R-:W1:Y:S02]  /*8660*/  LDC R5, c[0x0][0x800] ;  /* 0x00020000ff057b82 */ /* 0x006e640000000800 */
[----:B-1----:R3:W-:Y:S02]  /*8670*/  SYNCS.ARRIVE.TRANS64.RED.A0TR RZ, [UR13+0x48], R5 ;  /* 0x00004805ffff79a7 */ /* 0x0027e4000830040d */
.L_x_168:
[----:B------:R-:W-:Y:S05]  /*8680*/  BSYNC B0 ;  /* 0x0000000000007941 */ /* 0x000fea0003800000 */
.L_x_167:
[----:B------:R-:W-:Y:S05]  /*8690*/  @!P2 BRA `(.L_x_170) ;  /* 0x000000000004a947 */ /* 0x000fea0003800000 */
[----:B------:R-:W-:Y:S01]  /*86a0*/  BPT.TRAP 0x1 ;  /* 0x000000040000795c */ /* 0x000fe20000300000 */
.L_x_170:
[----:B------:R-:W-:-:S04]  /*86b0*/  UIADD3 UR25, UR13, 0x48, URZ ;  /* 0x000000480d197890 */ /* 0x000fc8000fffe03f */
[----:B------:R-:W-:-:S09]  /*86c0*/  UPRMT UR18, UR37, 0x654, UR25 ;  /* 0x0000065425127896 */ /* 0x000fd20008000019 */
[----:B------:R-:W-:Y:S01]  /*86d0*/  SYNCS.ARRIVE.TRANS64.RED.A1T0 RZ, [UR18], RZ ;  /* 0x000000ffffff79a7 */ /* 0x000fe20008100412 */
[----:B------:R-:W-:Y:S05]  /*86e0*/  @!P2 BRA `(.L_x_171) ;  /* 0x000000000004a947 */ /* 0x000fea0003800000 */
[----:B------:R-:W-:Y:S01]  /*86f0*/  BPT.TRAP 0x1 ;  /* 0x000000040000795c */ /* 0x000fe20000300000 */
.L_x_171:
[----:B------:R-:W4:Y:S02]  /*8700*/  SYNCS.PHASECHK.TRANS64.TRYWAIT P1, [UR13+0x70], R4 ;  /* 0x00007004ff0075a7 */ /* 0x000f24000802014d */
[----:B----4-:R-:W-:Y:S05]  /*8710*/  @!P1 BRA `(.L_x_172) ;  /* 0x0000002400249947 */ /* 0x010fea0003800000 */
.L_x_247:
        /* <DEDUP_REMOVED lines=12> */
[----:B----4-:R-:W-:Y:S05]  /*87e0*/  @!P2 BRA `(.L_x_175) ;  /* 0x000000000004a947 */ /* 0x010fea0003800000 */
[----:B------:R-:W-:Y:S01]  /*87f0*/  BPT.TRAP 0x1 ;  /* 0x000000040000795c */ /* 0x000fe20000300000 */
.L_x_175:
[----:B-123--:R-:W1:Y:S02]  /*8800*/  LDC R5, c[0x0][0x800] ;  /* 0x00020000ff057b82 */ /* 0x00ee640000000800 */
[----:B-1----:R4:W-:Y:S02]  /*8810*/  SYNCS.ARRIVE.TRANS64.RED.A0TR RZ, [UR13+0x50], R5 ;  /* 0x00005005ffff79a7 */ /* 0x0029e4000830040d */
.L_x_174:
[----:B------:R-:W-:Y:S05]  /*8820*/  BSYNC B0 ;  /* 0x0000000000007941 */ /* 0x000fea0003800000 */
.L_x_173:
[----:B------:R-:W-:Y:S05]  /*8830*/  @!P2 BRA `(.L_x_176) ;  /* 0x000000000004a947 */ /* 0x000fea0003800000 */
[----:B------:R-:W-:Y:S01]  /*8840*/  BPT.TRAP 0x1 ;  /* 0x000000040000795c */ /* 0x000fe20000300000 */
.L_x_176:
[----:B------:R-:W-:-:S04]  /*8850*/  UIADD3 UR17, UR13, 0x50, URZ ;  /* 0x000000500d117890 */ /* 0x000fc8000fffe03f */
[----:B------:R-:W-:-:S09]  /*8860*/  UPRMT UR29, UR37, 0x654, UR17 ;  /* 0x00000654251d7896 */ /* 0x000fd20008000011 */
[----:B------:R-:W-:Y:S01]  /*8870*/  SYNCS.ARRIVE.TRANS64.RED.A1T0 RZ, [UR29], RZ ;  /* 0x000000ffffff79a7 */ /* 0x000fe2000810041d */
[----:B------:R-:W-:Y:S05]  /*8880*/  @!P2 BRA `(.L_x_177) ;  /* 0x000000000004a947 */ /* 0x000fea0003800000 */
[----:B------:R-:W-:Y:S01]  /*8890*/  BPT.TRAP 0x1 ;  /* 0x000000040000795c */ /* 0x000fe20000300000 */
.L_x_177:
[----:B------:R-:W5:Y:S02]  /*88a0*/  SYNCS.PHASECHK.TRANS64.TRYWAIT P1, [UR13+0x78], R4 ;  /* 0x00007804ff0075a7 */ /* 0x000f64000802014d */
[----:B-----5:R-:W-:Y:S05]  /*88b0*/  @!P1 BRA `(.L_x_178) ;  /* 0x0000002000d49947 */ /* 0x020fea0003800000 */
.L_x_248:
        /* <DEDUP_REMOVED lines=12> */
[----:B-1----:R-:W-:Y:S05]  /*8980*/  @!P2 BRA `(.L_x_181) ;  /* 0x000000000004a947 */ /* 0x002fea0003800000 */
[----:B------:R-:W-:Y:S01]  /*8990*/  BPT.TRAP 0x1 ;  /* 0x000000040000795c */ /* 0x000fe20000300000 */
.L_x_181:
[----:B------:R-:W1:Y:S02]  /*89a0*/  LDC R4, c[0x0][0x800] ;  /* 0x00020000ff047b82 */ /* 0x000e640000000800 */
[----:B-1----:R1:W-:Y:S02]  /*89b0*/  SYNCS.ARRIVE.TRANS64.RED.A0TR RZ, [UR13+0x58], R4 ;  /* 0x00005804ffff79a7 */ /* 0x0023e4000830040d */
.L_x_180:
[----:B------:R-:W-:Y:S05]  /*89c0*/  BSYNC B0 ;  /* 0x0000000000007941 */ /* 0x000fea0003800000 */
.L_x_179:
[----:B------:R-:W-:Y:S05]  /*89d0*/  @!P2 BRA `(.L_x_182) ;  /* 0x000000000004a947 */ /* 0x000fea0003800000 */
[----:B------:R-:W-:Y:S01]  /*89e0*/  BPT.TRAP 0x1 ;  /* 0x000000040000795c */ /* 0x000fe20000300000 */
.L_x_182:
[----:B------:R-:W-:-:S04]  /*89f0*/  UIADD3 UR9, UR13, 0x58, URZ ;  /* 0x000000580d097890 */ /* 0x000fc8000fffe03f */
[----:B------:R-:W-:-:S09]  /*8a00*/  UPRMT UR30, UR37, 0x654, UR9 ;  /* 0x00000654251e7896 */ /* 0x000fd20008000009 */
[----:B------:R-:W-:Y:S01]  /*8a10*/  SYNCS.ARRIVE.TRANS64.RED.A1T0 RZ, [UR30], RZ ;  /* 0x000000ffffff79a7 */ /* 0x000fe2000810041e */
[----:B------:R-:W-:Y:S05]  /*8a20*/  @!P2 BRA `(.L_x_183) ;  /* 0x000000000004a947 */ /* 0x000fea0003800000 */
[----:B------:R-:W-:Y:S01]  /*8a30*/  BPT.TRAP 0x1 ;  /* 0x000000040000795c */ /* 0x000fe20000300000 */
.L_x_183:
[----:B-1----:R-:W-:-:S04]  /*8a40*/  SHF.L.U32 R4, RZ, 0x1f, RZ ;  /* 0x0000001fff047819 */ /* 0x002fc800000006ff */
[----:B------:R-:W1:Y:S02]  /*8a50*/  SYNCS.PHASECHK.TRANS64.TRYWAIT P1, [UR13+0x60], R4 ;  /* 0x00006004ff0075a7 */ /* 0x000e64000802014d */
[----:B-1----:R-:W-:Y:S05]  /*8a60*/  @!P1 BRA `(.L_x_184) ;  /* 0x0000002000809947 */ /* 0x002fea0003800000 */
.L_x_249:
        /* <DEDUP_REMOVED lines=13> */
.L_x_187:
[----:B--234-:R-:W1:Y:S02]  /*8b40*/  LDC R5, c[0x0][0x800] ;  /* 0x00020000ff057b82 */ /* 0x01ce640000000800 */
[----:B-1----:R1:W-:Y:S02]  /*8b50*/  SYNCS.ARRIVE.TRANS64.RED.A0TR RZ, [UR13+0x40], R5 ;  /* 0x00004005ffff79a7 */ /* 0x0023e4000830040d */
.L_x_186:
[----:B------:R-:W-:Y:S05]  /*8b60*/  BSYNC B0 ;  /* 0x0000000000007941 */ /* 0x000fea0003800000 */
.L_x_185:
[----:B------:R-:W-:Y:S05]  /*8b70*/  @!P2 BRA `(.L_x_188) ;  /* 0x000000000004a947 */ /* 0x000fea0003800000 */
[----:B------:R-:W-:Y:S01]  /*8b80*/  BPT.TRAP 0x1 ;  /* 0x000000040000795c */ /* 0x000fe20000300000 */
.L_x_188:
[----:B------:R-:W-:Y:S01]  /*8b90*/  SYNCS.ARRIVE.TRANS64.RED.A1T0 RZ, [UR16], RZ ;  /* 0x000000ffffff79a7 */ /* 0x000fe20008100410 */
[----:B------:R-:W-:Y:S05]  /*8ba0*/  @!P2 BRA `(.L_x_189) ;  /* 0x000000000004a947 */ /* 0x000fea0003800000 */
[----:B------:R-:W-:Y:S01]  /*8bb0*/  BPT.TRAP 0x1 ;  /* 0x000000040000795c */ /* 0x000fe20000300000 */
.L_x_189:
[----:B------:R-:W5:Y:S02]  /*8bc0*/  SYNCS.PHASECHK.TRANS64.TRYWAIT P1, [UR13+0x68], R4 ;  /* 0x00006804ff0075a7 */ /* 0x000f64000802014d */
[----:B-----5:R-:W-:Y:S05]  /*8bd0*/  @!P1 BRA `(.L_x_190) ;  /* 0x00000020003c9947 */ /* 0x020fea0003800000 */
.L_x_250:
        /* <DEDUP_REMOVED lines=13> */
.L_x_193:
[----:B--234-:R-:W1:Y:S02]  /*8cb0*/  LDC R5, c[0x0][0x800] ;  /* 0x00020000ff057b82 */ /* 0x01ce640000000800 */
[----:B-1----:R1:W-:Y:S02]  /*8cc0*/  SYNCS.ARRIVE.TRANS64.RED.A0TR RZ, [UR13+0x48], R5 ;  /* 0x00004805ffff79a7 */ /* 0x0023e4000830040d */
.L_x_192:
[----:B------:R-:W-:Y:S05]  /*8cd0*/  BSYNC B0 ;  /* 0x0000000000007941 */ /* 0x000fea0003800000 */
.L_x_191:
[----:B------:R-:W-:Y:S05]  /*8ce0*/  @!P2 BRA `(.L_x_194) ;  /* 0x000000000004a947 */ /* 0x000fea0003800000 */
[----:B------:R-:W-:Y:S01]  /*8cf0*/  BPT.TRAP 0x1 ;  /* 0x000000040000795c */ /* 0x000fe20000300000 */
.L_x_194:
[----:B------:R-:W-:Y:S01]  /*8d00*/  SYNCS.ARRIVE.TRANS64.RED.A1T0 RZ, [UR18], RZ ;  /* 0x000000ffffff79a7 */ /* 0x000fe20008100412 */
[----:B------:R-:W-:Y:S05]  /*8d10*/  @!P2 BRA `(.L_x_195) ;  /* 0x000000000004a947 */ /* 0x000fea0003800000 */
[----:B------:R-:W-:Y:S01]  /*8d20*/  BPT.TRAP 0x1 ;  /* 0x000000040000795c */ /* 0x000fe20000300000 */
.L_x_195:
[----:B------:R-:W5:Y:S02]  /*8d30*/  SYNCS.PHASECHK.TRANS64.TRYWAIT P1, [UR13+0x70], R4 ;  /* 0x00007004ff0075a7 */ /* 0x000f64000802014d */
[----:B-----5:R-:W-:Y:S05]  /*8d40*/  @!P1 BRA `(.L_x_196) ;  /* 0x0000001c00f89947 */ /* 0x020fea0003800000 */
.L_x_251:
        /* <DEDUP_REMOVED lines=13> */
.L_x_199:
[----:B--234-:R-:W1:Y:S02]  /*8e20*/  LDC R5, c[0x0][0x800] ;  /* 0x00020000ff057b82 */ /* 0x01ce640000000800 */
[----:B-1----:R1:W-:Y:S02]  /*8e30*/  SYNCS.ARRIVE.TRANS64.RED.A0TR RZ, [UR13+0x50], R5 ;  /* 0x00005005ffff79a7 */ /* 0x0023e4000830040d */
.L_x_198:
[----:B------:R-:W-:Y:S05]  /*8e40*/  BSYNC B0 ;  /* 0x0000000000007941 */ /* 0x000fea0003800000 */
.L_x_197:
[----:B------:R-:W-:Y:S05]  /*8e50*/  @!P2 BRA `(.L_x_200) ;  /* 0x000000000004a947 */ /* 0x000fea0003800000 */
[----:B------:R-:W-:Y:S01]  /*8e60*/  BPT.TRAP 0x1 ;  /* 0x000000040000795c */ /* 0x000fe20000300000 */
.L_x_200:
[----:B------:R-:W-:Y:S01]  /*8e70*/  SYNCS.ARRIVE.TRANS64.RED.A1T0 RZ, [UR29], RZ ;  /* 0x000000ffffff79a7 */ /* 0x000fe2000810041d */
[----:B------:R-:W-:Y:S05]  /*8e80*/  @!P2 BRA `(.L_x_201) ;  /* 0x000000000004a947 */ /* 0x000fea0003800000 */
[----:B------:R-:W-:Y:S01]  /*8e90*/  BPT.TRAP 0x1 ;  /* 0x000000040000795c */ /* 0x000fe20000300000 */
.L_x_201:
[----:B------:R-:W5:Y:S02]  /*8ea0*/  SYNCS.PHASECHK.TRANS64.TRYWAIT P1, [UR13+0x78], R4 ;  /* 0x00007804ff0075a7 */ /* 0x000f64000802014d */
[----:B-----5:R-:W-:Y:S05]  /*8eb0*/  @!P1 BRA `(.L_x_202) ;  /* 0x0000001c00b49947 */ /* 0x020fea0003800000 */
.L_x_252:
        /* <DEDUP_REMOVED lines=13> */
.L_x_205:
[----:B------:R-:W1:Y:S02]  /*8f90*/  LDC R4, c[0x0][0x800] ;  /* 0x00020000ff047b82 */ /* 0x000e640000000800 */
[----:B-1----:R1:W-:Y:S02]  /*8fa0*/  SYNCS.ARRIVE.TRANS64.RED.A0TR RZ, [UR13+0x58], R4 ;  /* 0x00005804ffff79a7 */ /* 0x0023e4000830040d */
.L_x_204:
[----:B------:R-:W-:Y:S05]  /*8fb0*/  BSYNC B0 ;  /* 0x0000000000007941 */ /* 0x000fea0003800000 */
.L_x_203:
[----:B------:R-:W-:Y:S05]  /*8fc0*/  @!P2 BRA `(.L_x_206) ;  /* 0x000000000004a947 */ /* 0x000fea0003800000 */
[----:B------:R-:W-:Y:S01]  /*8fd0*/  BPT.TRAP 0x1 ;  /* 0x000000040000795c */ /* 0x000fe20000300000 */
.L_x_206:
[----:B------:R-:W-:Y:S01]  /*8fe0*/  IADD3 R16, P0, R16, UR46, RZ ;  /* 0x0000002e10107c10 */ /* 0x000fe2000ff1e0ff */
[----:B------:R-:W-:Y:S01]  /*8ff0*/  SYNCS.ARRIVE.TRANS64.RED.A1T0 RZ, [UR30], RZ ;  /* 0x000000ffffff79a7 */ /* 0x000fe2000810041e */
[----:B-1----:R-:W-:Y:S01]  /*9000*/  PRMT R4, RZ, 0x7610, R4 ;  /* 0x00007610ff047816 */ /* 0x002fe20000000004 */
[----:B------:R-:W-:Y:S01]  /*9010*/  IMAD.MOV.U32 R21, RZ, RZ, -0x1 ;  /* 0xffffffffff157424 */ /* 0x000fe200078e00ff */
[----:B------:R-:W-:Y:S01]  /*9020*/  IADD3.X R17, R17, UR39, RZ, P0, !PT ;  /* 0x0000002711117c10 */ /* 0x000fe200087fe4ff */
[----:B------:R-:W-:Y:S01]  /*9030*/  IMAD.MOV.U32 R13, RZ, RZ, -0x1 ;  /* 0xffffffffff0d7424 */ /* 0x000fe200078e00ff */
[----:B------:R-:W-:Y:S02]  /*9040*/  ISETP.GE.U32.AND P0, PT, R16, UR6, PT ;  /* 0x0000000610007c0c */ /* 0x000fe4000bf06070 */
[----:B------:R-:W-:Y:S02]  /*9050*/  MOV R20, 0xffffffff ;  /* 0xffffffff00147802 */ /* 0x000fe40000000f00 */
[----:B------:R-:W-:-:S13]  /*9060*/  ISETP.GE.U32.AND.EX P0, PT, R17, UR7, PT, P0 ;  /* 0x0000000711007c0c */ /* 0x000fda000bf06100 */
[----:B------:R-:W-:Y:S05]  /*9070*/  @P0 BRA `(.L_x_207) ;  /* 0x00000004004c0947 */ /* 0x000fea0003800000 */
[----:B------:R-:W1:Y:S01]  /*9080*/  S2R R25, SR_CTAID.X ;  /* 0x0000000000197919 */ /* 0x000e620000002500 */
[----:B------:R-:W5:Y:S01]  /*9090*/  LDC.64 R14, c[0x0][0x8d0] ;  /* 0x00023400ff0e7b82 */ /* 0x000f620000000a00 */
[----:B------:R-:W-:Y:S01]  /*90a0*/  ULDC UR8, c[0x0][0x150] ;  /* 0x0000540000087ab9 */ /* 0x000fe20000000800 */
[----:B--234-:R-:W-:Y:S01]  /*90b0*/  IMAD.MOV.U32 R5, RZ, RZ, R17 ;  /* 0x000000ffff057224 */ /* 0x01cfe200078e0011 */
[----:B------:R-:W2:Y:S05]  /*90c0*/  S2R R20, SR_CTAID.Y ;  /* 0x0000000000147919 */ /* 0x000eaa0000002600 */
[----:B------:R-:W3:Y:S08]  /*90d0*/  LDC R18, c[0x0][0x144] ;  /* 0x00005100ff127b82 */ /* 0x000ef00000000800 */
[----:B------:R-:W4:Y:S08]  /*90e0*/  LDC R21, c[0x0][0x148] ;  /* 0x00005200ff157b82 */ /* 0x000f300000000800 */
[----:B------:R-:W3:Y:S01]  /*90f0*/  LDC R23, c[0x0][0x8d8] ;  /* 0x00023600ff177b82 */ /* 0x000ee20000000800 */
[----:B-----5:R-:W-:-:S04]  /*9100*/  ISETP.NE.U32.AND P0, PT, R14, RZ, PT ;  /* 0x000000ff0e00720c */ /* 0x020fc80003f05070 */
[----:B------:R-:W-:Y:S02]  /*9110*/  ISETP.NE.AND.EX P0, PT, R15, RZ, PT, P0 ;  /* 0x000000ff0f00720c */ /* 0x000fe40003f05300 */
[----:B-1----:R-:W-:Y:S01]  /*9120*/  I2FP.F32.U32 R4, R25 ;  /* 0x0000001900047245 */ /* 0x002fe20000201000 */
[----:B------:R-:W1:Y:S04]  /*9130*/  LDC.64 R10, c[0x0][0x8c8] ;  /* 0x00023200ff0a7b82 */ /* 0x000e680000000a00 */
[----:B------:R-:W-:Y:S01]  /*9140*/  FMUL R6, R4, UR8 ;  /* 0x0000000804067c20 */ /* 0x000fe20008400000 */
[----:B--2---:R-:W-:Y:S01]  /*9150*/  I2FP.F32.U32 R4, R20 ;  /* 0x0000001400047245 */ /* 0x004fe20000201000 */
[----:B------:R-:W-:Y:S02]  /*9160*/  ULDC UR8, c[0x0][0x154] ;  /* 0x0000550000087ab9 */ /* 0x000fe40000000800 */
[----:B------:R2:W1:Y:S02]  /*9170*/  F2I.U32.TRUNC.NTZ R24, R6 ;  /* 0x0000000600187305 */ /* 0x000464000020f000 */
[----:B------:R-:W-:Y:S01]  /*9180*/  FMUL R22, R4, UR8 ;  /* 0x0000000804167c20 */ /* 0x000fe20008400000 */
[----:B------:R-:W-:-:S05]  /*9190*/  IMAD.MOV.U32 R4, RZ, RZ, R16 ;  /* 0x000000ffff047224 */ /* 0x000fca00078e0010 */
[----:B------:R-:W1:Y:S01]  /*91a0*/  F2I.U32.TRUNC.NTZ R22, R22 ;  /* 0x0000001600167305 */ /* 0x000e62000020f000 */
[----:B--234-:R-:W-:Y:S05]  /*91b0*/  @!P0 BRA `(.L_x_208) ;  /* 0x0000000000288947 */ /* 0x01cfea0003800000 */
[----:B------:R-:W2:Y:S02]  /*91c0*/  LDC R5, c[0x0][0x8dc] ;  /* 0x00023700ff057b82 */ /* 0x000ea40000000800 */
[----:B--2---:R-:W-:-:S04]  /*91d0*/  IADD3 R5, P0, R16, R5, RZ ;  /* 0x0000000510057210 */ /* 0x004fc80007f1e0ff */
[----:B------:R-:W-:-:S05]  /*91e0*/  IADD3.X R13, RZ, R17, RZ, P0, !PT ;  /* 0x00000011ff0d7210 */ /* 0x000fca00007fe4ff */
[----:B------:R-:W-:-:S04]  /*91f0*/  IMAD.WIDE.U32 R6, R13, R14, RZ ;  /* 0x0000000e0d067225 */ /* 0x000fc800078e00ff */
[----:B------:R-:W-:-:S04]  /*9200*/  IMAD.WIDE.U32 R6, P0, R5, R15, R6 ;  /* 0x0000000f05067225 */ /* 0x000fc80007800006 */
[----:B------:R-:W-:-:S04]  /*9210*/  IMAD.WIDE.U32 R4, R5, R14, RZ ;  /* 0x0000000e05047225 */ /* 0x000fc800078e00ff */
[----:B------:R-:W-:Y:S01]  /*9220*/  IMAD.MOV.U32 R4, RZ, RZ, R7 ;  /* 0x000000ffff047224 */ /* 0x000fe200078e0007 */
[----:B------:R-:W-:Y:S01]  /*9230*/  IADD3 RZ, P1, R5, R6, RZ ;  /* 0x0000000605ff7210 */ /* 0x000fe20007f3e0ff */
[----:B------:R-:W-:-:S04]  /*9240*/  IMAD.X R5, RZ, RZ, RZ, P0 ;  /* 0x000000ffff057224 */ /* 0x000fc800000e06ff */
[----:B------:R-:W-:-:S08]  /*9250*/  IMAD.WIDE.U32.X R4, R13, R15, R4, P1 ;  /* 0x0000000f0d047225 */ /* 0x000fd000008e0404 */
.L_x_208:
[----:B------:R-:W-:Y:S01]  /*9260*/  ISETP.NE.AND P2, PT, R2, 0x1, PT ;  /* 0x000000010200780c */ /* 0x000fe20003f45270 */
[----:B-1----:R-:W-:Y:S01]  /*9270*/  IMAD.MOV R24, RZ, RZ, -R24 ;  /* 0x000000ffff187224 */ /* 0x002fe200078e0a18 */
[-CC-:B------:R-:W-:Y:S01]  /*9280*/  SHF.R.U64 R13, R4, R23.reuse, R5.reuse ;  /* 0x00000017040d7219 */ /* 0x180fe20000001205 */
[----:B------:R-:W1:Y:S01]  /*9290*/  LDC.64 R14, c[0x0][0x8e8] ;  /* 0x00023a00ff0e7b82 */ /* 0x000e620000000a00 */
[----:B------:R-:W-:Y:S01]  /*92a0*/  SHF.R.U32.HI R23, RZ, R23, R5 ;  /* 0x00000017ff177219 */ /* 0x000fe20000011605 */
[----:B------:R-:W-:Y:S01]  /*92b0*/  IMAD R18, R18, R24, R25 ;  /* 0x0000001812127224 */ /* 0x000fe200078e0219 */
[----:B------:R-:W-:Y:S02]  /*92c0*/  IADD3 R25, P0, RZ, -R13, RZ ;  /* 0x8000000dff197210 */ /* 0x000fe40007f1e0ff */
[----:B------:R-:W-:-:S03]  /*92d0*/  IADD3 R22, -R22, RZ, RZ ;  /* 0x000000ff16167210 */ /* 0x000fc60007ffe1ff */
[----:B------:R-:W2:Y:S01]  /*92e0*/  LDC R7, c[0x0][0x8c0] ;  /* 0x00023000ff077b82 */ /* 0x000ea20000000800 */
[----:B------:R-:W-:Y:S02]  /*92f0*/  IMAD.X R23, RZ, RZ, ~R23, P0 ;  /* 0x000000ffff177224 */ /* 0x000fe400000e0e17 */
[----:B------:R-:W-:Y:S02]  /*9300*/  @P2 IMAD R18, R21, R22, R20 ;  /* 0x0000001615122224 */ /* 0x000fe400078e0214 */
[-C--:B------:R-:W-:Y:S02]  /*9310*/  IMAD R6, R23, R10.reuse, RZ ;  /* 0x0000000a17067224 */ /* 0x080fe400078e02ff */
[C---:B------:R-:W-:Y:S01]  /*9320*/  IMAD.WIDE.U32 R4, R25.reuse, R10, R16 ;  /* 0x0000000a19047225 */ /* 0x040fe200078e0010 */
[----:B------:R-:W3:Y:S03]  /*9330*/  LDC R22, c[0x0][0x8b0] ;  /* 0x00022c00ff167b82 */ /* 0x000ee60000000800 */
[----:B------:R-:W-:-:S04]  /*9340*/  IMAD R11, R25, R11, R6 ;  /* 0x0000000b190b7224 */ /* 0x000fc800078e0206 */
[----:B------:R-:W-:Y:S01]  /*9350*/  IMAD.IADD R6, R5, 0x1, R11 ;  /* 0x0000000105067824 */ /* 0x000fe200078e020b */
[----:B------:R-:W4:Y:S01]  /*9360*/  LDC R27, c[0x0][0x900] ;  /* 0x00024000ff1b7b82 */ /* 0x000f220000000800 */
[----:B-1----:R-:W-:-:S04]  /*9370*/  ISETP.NE.U32.AND P0, PT, R14, RZ, PT ;  /* 0x000000ff0e00720c */ /* 0x002fc80003f05070 */
[----:B------:R-:W-:-:S03]  /*9380*/  ISETP.NE.AND.EX P0, PT, R15, RZ, PT, P0 ;  /* 0x000000ff0f00720c */ /* 0x000fc60003f05300 */
[----:B------:R-:W1:Y:S01]  /*9390*/  LDC R23, c[0x0][0x8f0] ;  /* 0x00023c00ff177b82 */ /* 0x000e620000000800 */
[-CC-:B--2---:R-:W-:Y:S02]  /*93a0*/  SHF.R.U64 R20, R4, R7.reuse, R6.reuse ;  /* 0x0000000704147219 */ /* 0x184fe40000001206 */
[----:B------:R-:W-:-:S05]  /*93b0*/  SHF.R.U32.HI R7, RZ, R7, R6 ;  /* 0x00000007ff077219 */ /* 0x000fca0000011606 */
[----:B------:R-:W2:Y:S01]  /*93c0*/  LDC R11, c[0x0][0x8e0] ;  /* 0x00023800ff0b7b82 */ /* 0x000ea20000000800 */
[-CC-:B---3--:R-:W-:Y:S02]  /*93d0*/  SHF.R.U64 R25, R20, R22.reuse, R7.reuse ;  /* 0x0000001614197219 */ /* 0x188fe40000001207 */
[----:B------:R-:W-:-:S05]  /*93e0*/  SHF.R.U32.HI R4, RZ, R22, R7 ;  /* 0x00000016ff047219 */ /* 0x000fca0000011607 */
[----:B------:R-:W3:Y:S01]  /*93f0*/  LDC R21, c[0x0][0x8b8] ;  /* 0x00022e00ff157b82 */ /* 0x000ee20000000800 */
[-CC-:B----4-:R-:W-:Y:S02]  /*9400*/  SHF.R.U64 R22, R25, R27.reuse, R4.reuse ;  /* 0x0000001b19167219 */ /* 0x190fe40000001204 */
[----:B------:R-:W-:-:S03]  /*9410*/  SHF.R.U32.HI R27, RZ, R27, R4 ;  /* 0x0000001bff1b7219 */ /* 0x000fc60000011604 */
[----:B------:R-:W-:Y:S01]  /*9420*/  IMAD.MOV.U32 R4, RZ, RZ, R22 ;  /* 0x000000ffff047224 */ /* 0x000fe200078e0016 */
[----:B------:R-:W-:Y:S01]  /*9430*/  MOV R5, R27 ;  /* 0x0000001b00057202 */ /* 0x000fe20000000f00 */
[----:B------:R-:W4:Y:S01]  /*9440*/  LDC R10, c[0x0][0x8a8] ;  /* 0x00022a00ff0a7b82 */ /* 0x000f220000000800 */
[----:B------:R-:W-:Y:S05]  /*9450*/  @!P0 BRA `(.L_x_209) ;  /* 0x0000000000288947 */ /* 0x000fea0003800000 */
[----:B------:R-:W5:Y:S02]  /*9460*/  LDC R5, c[0x0][0x8f4] ;  /* 0x00023d00ff057b82 */ /* 0x000f640000000800 */
[----:B-----5:R-:W-:-:S05]  /*9470*/  IADD3 R5, P0, R22, R5, RZ ;  /* 0x0000000516057210 */ /* 0x020fca0007f1e0ff */
[----:B------:R-:W-:-:S04]  /*9480*/  IMAD.X R27, RZ, RZ, R27, P0 ;  /* 0x000000ffff1b7224 */ /* 0x000fc800000e061b */
[----:B------:R-:W-:-:S04]  /*9490*/  IMAD.WIDE.U32 R6, R27, R14, RZ ;  /* 0x0000000e1b067225 */ /* 0x000fc800078e00ff */
[----:B------:R-:W-:-:S04]  /*94a0*/  IMAD.WIDE.U32 R6, P0, R5, R15, R6 ;  /* 0x0000000f05067225 */ /* 0x000fc80007800006 */
[----:B------:R-:W-:-:S04]  /*94b0*/  IMAD.WIDE.U32 R4, R5, R14, RZ ;  /* 0x0000000e05047225 */ /* 0x000fc800078e00ff */
[----:B------:R-:W-:Y:S01]  /*94c0*/  IMAD.MOV.U32 R4, RZ, RZ, R7 ;  /* 0x000000ffff047224 */ /* 0x000fe200078e0007 */
[----:B------:R-:W-:Y:S01]  /*94d0*/  IADD3 RZ, P1, R5, R6, RZ ;  /* 0x0000000605ff7210 */ /* 0x000fe20007f3e0ff */
[----:B------:R-:W-:-:S04]  /*94e0*/  IMAD.X R5, RZ, RZ, RZ, P0 ;  /* 0x000000ffff057224 */ /* 0x000fc800000e06ff */
[----:B------:R-:W-:-:S08]  /*94f0*/  IMAD.WIDE.U32.X R4, R27, R15, R4, P1 ;  /* 0x0000000f1b047225 */ /* 0x000fd000008e0404 */
.L_x_209:
[----:B-1----:R-:W-:Y:S02]  /*9500*/  SHF.R.U64 R4, R4, R23, R5 ;  /* 0x0000001704047219 */ /* 0x002fe40000001205 */
[----:B------:R-:W-:Y:S02]  /*9510*/  LOP3.LUT R25, R25, R0, RZ, 0xc0, !PT ;  /* 0x0000000019197212 */ /* 0x000fe400078ec0ff */
[----:B------:R-:W-:Y:S02]  /*9520*/  IADD3 R5, -R4, RZ, RZ ;  /* 0x000000ff04057210 */ /* 0x000fe40007ffe1ff */
[----:B------:R-:W-:Y:S01]  /*9530*/  LOP3.LUT R20, R20, R3, RZ, 0xc0, !PT ;  /* 0x0000000314147212 */ /* 0x000fe200078ec0ff */
[----:B------:R-:W-:Y:S02]  /*9540*/  IMAD R25, R4, UR21, R25 ;  /* 0x0000001504197c24 */ /* 0x000fe4000f8e0219 */
[----:B--2---:R-:W-:Y:S02]  /*9550*/  IMAD R11, R5, R11, R22 ;  /* 0x0000000b050b7224 */ /* 0x004fe400078e0216 */
[----:B---3--:R-:W-:-:S02]  /*9560*/  IMAD R21, R25, R21, R18 ;  /* 0x0000001519157224 */ /* 0x008fc400078e0212 */
[----:B----4-:R-:W-:Y:S02]  /*9570*/  IMAD R10, R11, R10, R20 ;  /* 0x0000000a0b0a7224 */ /* 0x010fe400078e0214 */
[----:B------:R-:W-:-:S03]  /*9580*/  IMAD.MOV.U32 R4, RZ, RZ, 0x1 ;  /* 0x00000001ff047424 */ /* 0x000fc600078e00ff */
[----:B------:R-:W-:Y:S02]  /*9590*/  SEL R20, R10, R21, !P2 ;  /* 0x000000150a147207 */ /* 0x000fe40005000000 */
[----:B------:R-:W-:-:S07]  /*95a0*/  SEL R21, R21, R10, !P2 ;  /* 0x0000000a15157207 */ /* 0x000fce0005000000 */
.L_x_207:
[----:B------:R-:W-:-:S13]  /*95b0*/  LOP3.LUT P0, RZ, R4, 0xff, RZ, 0xc0, !PT ;  /* 0x000000ff04ff7812 */ /* 0x000fda000780c0ff */
[----:B------:R-:W-:Y:S05]  /*95c0*/  @P0 BRA `(.L_x_210) ;  /* 0xffffffe800f00947 */ /* 0x000fea000383ffff */
.L_x_154:
[----:B------:R-:W-:-:S13]  /*95d0*/  ELECT P0, URZ, PT ;  /* 0x00000000003f782f */ /* 0x000fda0003800000 */
[----:B------:R-:W-:Y:S05]  /*95e0*/  @!P0 BRA `(.L_x_13) ;  /* 0x0000001000508947 */ /* 0x000fea0003800000 */
[----:B------:R-:W-:-:S04]  /*95f0*/  LOP3.LUT R19, R19, 0x2, RZ, 0xfc, !PT ;  /* 0x0000000213137812 */ /* 0x000fc800078efcff */
[----:B------:R-:W-:-:S13]  /*9600*/  ISETP.NE.AND P1, PT, R19, 0x3, PT ;  /* 0x000000031300780c */ /* 0x000fda0003f25270 */
[----:B------:R-:W-:Y:S05]  /*9610*/  @!P1 BRA `(.L_x_211) ;  /* 0x0000000000049947 */ /* 0x000fea0003800000 */
[----:B-1----:R-:W-:Y:S01]  /*9620*/  BPT.TRAP 0x1 ;  /* 0x000000040000795c */ /* 0x002fe20000300000 */
.L_x_211:
[----:B-1----:R-:W-:Y:S01]  /*9630*/  IMAD.U32 R3, RZ, RZ, UR37 ;  /* 0x00000025ff037e24 */ /* 0x002fe2000f8e00ff */
[----:B------:R-:W-:Y:S01]  /*9640*/  MOV R0, 0x400 ;  /* 0x0000040000007802 */ /* 0x000fe20000000f00 */
[----:B------:R-:W-:-:S03]  /*9650*/  IMAD.MOV.U32 R2, RZ, RZ, 0x1 ;  /* 0x00000001ff027424 */ /* 0x000fc600078e00ff */
[----:B------:R-:W-:Y:S02]  /*9660*/  LEA R0, R3, R0, 0x18 ;  /* 0x0000000003007211 */ /* 0x000fe400078ec0ff */
[----:B------:R-:W-:-:S04]  /*9670*/  SHF.L.U32 R3, R2, 0x1f, RZ ;  /* 0x0000001f02037819 */ /* 0x000fc800000006ff */
[----:B------:R-:W1:Y:S02]  /*9680*/  SYNCS.PHASECHK.TRANS64.TRYWAIT P0, [R0+URZ+0x60], R3 ;  /* 0x00006003000075a7 */ /* 0x000e64000800017f */
[----:B-1----:R-:W-:Y:S05]  /*9690*/  @!P0 BRA `(.L_x_212) ;  /* 0x0000001400d48947 */ /* 0x002fea0003800000 */
.L_x_253:
[----:B------:R-:W-:Y:S05]  /*96a0*/  @!P1 BRA `(.L_x_213) ;  /* 0x0000000000049947 */ /* 0x000fea0003800000 */
[----:B------:R-:W-:Y:S01]  /*96b0*/  BPT.TRAP 0x1 ;  /* 0x000000040000795c */ /* 0x000fe20000300000 */
.L_x_213:
[----:B------:R-:W1:Y:S02]  /*96c0*/  SYNCS.PHASECHK.TRANS64.TRYWAIT P0, [R0+URZ+0x68], R3 ;  /* 0x00006803000075a7 */ /* 0x000e64000800017f */
[----:B-1----:R-:W-:Y:S05]  /*96d0*/  @!P0 BRA `(.L_x_214) ;  /* 0x0000001400d88947 */ /* 0x002fea0003800000 */
.L_x_254:
[----:B------:R-:W-:Y:S05]  /*96e0*/  @!P1 BRA `(.L_x_215) ;  /* 0x0000000000049947 */ /* 0x000fea0003800000 */
[----:B------:R-:W-:Y:S01]  /*96f0*/  BPT.TRAP 0x1 ;  /* 0x000000040000795c */ /* 0x000fe20000300000 */
.L_x_215:
[----:B------:R-:W1:Y:S02]  /*9700*/  SYNCS.PHASECHK.TRANS64.TRYWAIT P0, [R0+URZ+0x70], R3 ;  /* 0x00007003000075a7 */ /* 0x000e64000800017f */
[----:B-1----:R-:W-:Y:S05]  /*9710*/  @!P0 BRA `(.L_x_216) ;  /* 0x0000001400dc8947 */ /* 0x002fea0003800000 */
.L_x_255:
[----:B------:R-:W-:Y:S05]  /*9720*/  @!P1 BRA `(.L_x_217) ;  /* 0x0000000000049947 */ /* 0x000fea0003800000 */
[----:B------:R-:W-:Y:S01]  /*9730*/  BPT.TRAP 0x1 ;  /* 0x000000040000795c */ /* 0x000fe20000300000 */
.L_x_217:
[----:B------:R-:W-:-:S04]  /*9740*/  MOV R3, 0x1 ;  /* 0x0000000100037802 */ /* 0x000fc80000000f00 */
[----:B------:R-:W-:-:S07]  /*9750*/  SHF.L.U32 R3, R3, 0x1f, RZ ;  /* 0x0000001f03037819 */ /* 0x000fce00000006ff */
.L_x_218:
[----:B------:R1:W1:Y:S02]  /*9760*/  SYNCS.PHASECHK.TRANS64.TRYWAIT P0, [R0+URZ+0x78], R3 ;  /* 0x00007803000075a7 */ /* 0x000264000800017f */
[----:B-1----:R-:W-:Y:S05]  /*9770*/  @!P0 NANOSLEEP.SYNCS 0x989680 ;  /* 0x009896800000895d */ /* 0x002fea0003900000 */
[----:B------:R-:W1:Y:S02]  /*9780*/  @!P0 SYNCS.PHASECHK.TRANS64 P0, [R0+URZ+0x78], R3 ;  /* 0x00007803000085a7 */ /* 0x000e64000800007f */
[----:B-1----:R-:W-:Y:S05]  /*9790*/  @P0 BRA `(.L_x_13) ;  /* 0x0000000c00e40947 */ /* 0x002fea0003800000 */
[----:B------:R-:W-:Y:S05]  /*97a0*/  BRA `(.L_x_218) ;  /* 0xfffffffc00ec7947 */ /* 0x000fea000383ffff */
.L_x_149:
[----:B------:R-:W-:Y:S01]  /*97b0*/  LOP3.LUT P0, RZ, R10, 0xff, RZ, 0xc0, !PT ;  /* 0x000000ff0aff7812 */ /* 0x000fe2000780c0ff */
[----:B------:R-:W-:Y:S02]  /*97c0*/  IMAD.MOV.U32 R10, RZ, RZ, 0x1 ;  /* 0x00000001ff0a7424 */ /* 0x000fe400078e00ff */
[----:B------:R-:W-:-:S10]  /*97d0*/  IMAD.MOV.U32 R9, RZ, RZ, RZ ;  /* 0x000000ffff097224 */ /* 0x000fd400078e00ff */
[----:B------:R-:W-:Y:S05]  /*97e0*/  @!P0 BRA `(.L_x_219) ;  /* 0x0000000c001c8947 */ /* 0x000fea0003800000 */
[----:B------:R-:W2:Y:S01]  /*97f0*/  LDC R0, c[0x0][0x28c] ;  /* 0x0000a300ff007b82 */ /* 0x000ea20000000800 */
[----:B------:R-:W-:Y:S01]  /*9800*/  ULDC UR6, c[0x0][0x900] ;  /* 0x0002400000067ab9 */ /* 0x000fe20000000800 */
[----:B------:R-:W-:Y:S01]  /*9810*/  UMOV UR7, 0xffffffff ;  /* 0xffffffff00077882 */ /* 0x000fe20000000000 */
[----:B------:R-:W-:Y:S01]  /*9820*/  BSSY B0, `(.L_x_219) ;  /* 0x00000c3000007945 */ /* 0x000fe20003800000 */
[----:B-1----:R-:W-:Y:S01]  /*9830*/  USHF.L.U32 UR4, UR37, 0x7, URZ ;  /* 0x0000000725047899 */ /* 0x002fe2000800063f */
[----:B------:R-:W-:Y:S01]  /*9840*/  LOP3.LUT R11, R22, 0x2, RZ, 0xfc, !PT ;  /* 0x00000002160b7812 */ /* 0x000fe200078efcff */
[----:B------:R-:W-:Y:S01]  /*9850*/  USHF.L.U32 UR7, UR7, UR6, URZ ;  /* 0x0000000607077299 */ /* 0x000fe2000800063f */
[----:B------:R-:W-:Y:S01]  /*9860*/  IMAD.MOV.U32 R10, RZ, RZ, 0x1 ;  /* 0x00000001ff0a7424 */ /* 0x000fe200078e00ff */
[----:B------:R-:W-:Y:S01]  /*9870*/  ULDC UR5, c[0x0][0x8a8] ;  /* 0x00022a0000057ab9 */ /* 0x000fe20000000800 */
[----:B------:R-:W-:Y:S01]  /*9880*/  IMAD.MOV.U32 R9, RZ, RZ, RZ ;  /* 0x000000ffff097224 */ /* 0x000fe200078e00ff */
[----:B------:R-:W-:-:S02]  /*9890*/  USHF.L.U32 UR22, UR37, 0xd, URZ ;  /* 0x0000000d25167899 */ /* 0x000fc4000800063f */
[----:B------:R-:W-:Y:S02]  /*98a0*/  ULOP3.LUT UR4, UR4, 0x80, URZ, 0xc0, !UPT ;  /* 0x0000008004047892 */ /* 0x000fe4000f8ec03f */
[----:B------:R-:W-:Y:S02]  /*98b0*/  UIADD3 UR5, UR5, -0x1, URZ ;  /* 0xffffffff05057890 */ /* 0x000fe4000fffe03f */
[----:B------:R-:W-:Y:S02]  /*98c0*/  USHF.L.U32 UR18, UR38, UR6, URZ ;  /* 0x0000000626127299 */ /* 0x000fe4000800063f */
[----:B------:R-:W-:Y:S01]  /*98d0*/  ULOP3.LUT UR17, URZ, UR7, URZ, 0x33, !UPT ;  /* 0x000000073f117292 */ /* 0x000fe2000f8e333f */
[----:B------:R-:W-:Y:S01]  /*98e0*/  ULDC.64 UR20, c[0x0][0x198] ;  /* 0x0000660000147ab9 */ /* 0x000fe20000000a00 */
[----:B--2---:R-:W-:-:S05]  /*98f0*/  VIADD R0, R0, 0x3f ;  /* 0x0000003f00007836 */ /* 0x004fca0000000000 */
[----:B------:R-:W-:-:S04]  /*9900*/  SHF.R.S32.HI R3, RZ, 0x1f, R0 ;  /* 0x0000001fff037819 */ /* 0x000fc80000011400 */
[----:B------:R-:W-:Y:S02]  /*9910*/  LEA.HI R3, R3, R0, RZ, 0x6 ;  /* 0x0000000003037211 */ /* 0x000fe400078f30ff */
[----:B------:R-:W-:Y:S02]  /*9920*/  MOV R0, 0x1 ;  /* 0x0000000100007802 */ /* 0x000fe40000000f00 */
[--C-:B------:R-:W-:Y:S02]  /*9930*/  SHF.R.S32.HI R8, RZ, 0x6, R3.reuse ;  /* 0x00000006ff087819 */ /* 0x100fe40000011403 */
[----:B------:R-:W-:-:S03]  /*9940*/  PRMT R3, R0, 0x7610, R3 ;  /* 0x0000761000037816 */ /* 0x000fc60000000003 */
[----:B------:R-:W-:-:S07]  /*9950*/  VIADD R0, R8, 0x1 ;  /* 0x0000000108007836 */ /* 0x000fce0000000000 */
.L_x_230:
[----:B------:R-:W-:-:S03]  /*9960*/  UMOV UR6, 0xffffffff ;  /* 0xffffffff00067882 */ /* 0x000fc60000000000 */
[----:B------:R-:W-:Y:S05]  /*9970*/  BRA.DIV UR6, `(.L_x_220) ;  /* 0x0000001606587947 */ /* 0x000fea000b800000 */
[----:B------:R-:W-:-:S13]  /*9980*/  ELECT P6, URZ, PT ;  /* 0x00000000003f782f */ /* 0x000fda00038c0000 */
.L_x_258:
[----:B------:R-:W1:Y:S01]  /*9990*/  LDC R4, c[0x0][0x28c] ;  /* 0x0000a300ff047b82 */ /* 0x000e620000000800 */
[----:B------:R-:W-:Y:S01]  /*99a0*/  BSSY B1, `(.L_x_221) ;  /* 0x0000038000017945 */ /* 0x000fe20003800000 */
[----:B-1----:R-:W-:-:S13]  /*99b0*/  ISETP.LT.OR P6, PT, R4, 0x1, !P6 ;  /* 0x000000010400780c */ /* 0x002fda00077c1670 */
[----:B------:R-:W-:Y:S05]  /*99c0*/  @P6 BRA `(.L_x_222) ;  /* 0x0000000000d46947 */ /* 0x000fea0003800000 */
[----:B------:R-:W-:Y:S01]  /*99d0*/  LEA R20, R20, UR4, 0x8 ;  /* 0x0000000414147c11 */ /* 0x000fe2000f8e40ff */
[----:B------:R-:W-:Y:S01]  /*99e0*/  IMAD.MOV.U32 R19, RZ, RZ, RZ ;  /* 0x000000ffff137224 */ /* 0x000fe200078e00ff */
[----:B------:R-:W-:Y:S01]  /*99f0*/  SHF.L.U32 R21, R21, 0x7, RZ ;  /* 0x0000000715157819 */ /* 0x000fe200000006ff */
[----:B------:R-:W-:Y:S01]  /*9a00*/  IMAD.MOV.U32 R4, RZ, RZ, R0 ;  /* 0x000000ffff047224 */ /* 0x000fe200078e0000 */
[----:B------:R-:W-:Y:S01]  /*9a10*/  MOV R5, R10 ;  /* 0x0000000a00057202 */ /* 0x000fe20000000f00 */
[----:B------:R-:W-:-:S07]  /*9a20*/  IMAD.MOV.U32 R6, RZ, RZ, R9 ;  /* 0x000000ffff067224 */ /* 0x000fce00078e0009 */
.L_x_225:
[----:B------:R-:W1:Y:S01]  /*9a30*/  S2R R12, SR_CgaCtaId ;  /* 0x00000000000c7919 */ /* 0x000e620000008800 */
[----:B------:R-:W-:Y:S02]  /*9a40*/  MOV R7, 0x400 ;  /* 0x0000040000077802 */ /* 0x000fe40000000f00 */
[----:B------:R-:W-:Y:S02]  /*9a50*/  LOP3.LUT P1, RZ, R18, 0x7f, RZ, 0xc0, !PT ;  /* 0x0000007f12ff7812 */ /* 0x000fe4000782c0ff */
[----:B-1----:R-:W-:Y:S02]  /*9a60*/  LEA R15, R12, R7, 0x18 ;  /* 0x000000070c0f7211 */ /* 0x002fe400078ec0ff */
[----:B------:R-:W-:-:S09]  /*9a70*/  SHF.L.U32 R7, R5, 0x1f, RZ ;  /* 0x0000001f05077819 */ /* 0x000fd200000006ff */
[----:B------:R-:W1:Y:S01]  /*9a80*/  @!P1 LDC R12, c[0x0][0x500] ;  /* 0x00014000ff0c9b82 */ /* 0x000e620000000800 */
[----:B------:R-:W-:-:S04]  /*9a90*/  IMAD R14, R6, 0x8, R15 ;  /* 0x00000008060e7824 */ /* 0x000fc800078e020f */
[----:B------:R-:W2:Y:S02]  /*9aa0*/  SYNCS.PHASECHK.TRANS64.TRYWAIT P0, [R14+URZ+0x20], R7 ;  /* 0x000020070e0075a7 */ /* 0x000ea4000800017f */
[----:B--2---:R-:W-:Y:S05]  /*9ab0*/  @!P0 BRA `(.L_x_223) ;  /* 0x0000001400288947 */ /* 0x004fea0003800000 */
.L_x_259:
[----:B--2---:R-:W-:Y:S01]  /*9ac0*/  PRMT R7, R11, 0x9910, RZ ;  /* 0x000099100b077816 */ /* 0x004fe200000000ff */
[----:B-1----:R1:W-:Y:S03]  /*9ad0*/  @!P1 SYNCS.ARRIVE.TRANS64 RZ, [R14+URZ], R12 ;  /* 0x0000000c0eff99a7 */ /* 0x0023e6000800003f */
[----:B------:R-:W-:-:S13]  /*9ae0*/  ISETP.NE.AND P0, PT, R7, 0x2, PT ;  /* 0x000000020700780c */ /* 0x000fda0003f05270 */
[----:B-1----:R-:W-:Y:S05]  /*9af0*/  @P0 BRA `(.L_x_224) ;  /* 0x0000000000040947 */ /* 0x002fea0003800000 */
[----:B------:R-:W-:Y:S01]  /*9b00*/  BPT.TRAP 0x1 ;  /* 0x000000040000795c */ /* 0x000fe20000300000 */
.L_x_224:
[----:B------:R-:W-:Y:S01]  /*9b10*/  R2UR UR7, R6 ;  /* 0x00000000060772ca */ /* 0x000fe200000e0000 */
[----:B------:R-:W-:Y:S01]  /*9b20*/  VIADD R4, R4, 0xffffffff ;  /* 0xffffffff04047836 */ /* 0x000fe20000000000 */
[----:B------:R-:W-:Y:S01]  /*9b30*/  R2UR UR13, R15 ;  /* 0x000000000f0d72ca */ /* 0x000fe200000e0000 */
[----:B------:R-:W-:Y:S01]  /*9b40*/  UIADD3 UR6, UP0, UR20, 0xf0, URZ ;  /* 0x000000f014067890 */ /* 0x000fe2000ff1e03f */
[----:B------:R-:W-:Y:S01]  /*9b50*/  R2UR UR9, R14 ;  /* 0x000000000e0972ca */ /* 0x000fe200000e0000 */
[----:B------:R-:W-:Y:S01]  /*9b60*/  UIADD3 UR24, UP1, UR20, 0x1f0, URZ ;  /* 0x000001f014187890 */ /* 0x000fe2000ff3e03f */
[----:B------:R-:W-:Y:S01]  /*9b70*/  R2UR UR11, R21 ;  /* 0x00000000150b72ca */ /* 0x000fe200000e0000 */
[----:B------:R-:W-:Y:S01]  /*9b80*/  UMOV UR14, 0x0 ;  /* 0x00000000000e7882 */ /* 0x000fe20000000000 */
[----:B------:R-:W-:Y:S01]  /*9b90*/  R2UR UR10, R19 ;  /* 0x00000000130a72ca */ /* 0x000fe200000e0000 */
[----:B------:R-:W-:Y:S01]  /*9ba0*/  UIADD3.X UR25, URZ, UR21, URZ, UP1, !UPT ;  /* 0x000000153f197290 */ /* 0x000fe20008ffe43f */
[----:B------:R-:W-:Y:S01]  /*9bb0*/  R2UR UR12, R13 ;  /* 0x000000000d0c72ca */ /* 0x000fe200000e0000 */
[----:B------:R-:W-:Y:S01]  /*9bc0*/  UMOV UR15, 0x10000000 ;  /* 0x10000000000f7882 */ /* 0x000fe20000000000 */
[----:B------:R-:W-:Y:S01]  /*9bd0*/  R2UR UR19, R20 ;  /* 0x00000000141372ca */ /* 0x000fe200000e0000 */
[----:B------:R-:W-:Y:S01]  /*9be0*/  USHF.L.U32 UR7, UR7, 0xe, URZ ;  /* 0x0000000e07077899 */ /* 0x000fe2000800063f */
[----:B------:R-:W-:Y:S01]  /*9bf0*/  ISETP.GT.AND P1, PT, R4, 0x1, PT ;  /* 0x000000010400780c */ /* 0x000fe20003f24270 */
[----:B------:R-:W-:Y:S01]  /*9c00*/  UMOV UR23, 0x30000 ;  /* 0x0003000000177882 */ /* 0x000fe20000000000 */
[----:B------:R-:W-:Y:S01]  /*9c10*/  IADD3 R6, R6, 0x1, RZ ;  /* 0x0000000106067810 */ /* 0x000fe20007ffe0ff */
[----:B------:R-:W-:Y:S01]  /*9c20*/  ULOP3.LUT UR8, UR7, 0x2000, UR22, 0xf8, !UPT ;  /* 0x0000200007087892 */ /* 0x000fe2000f8ef816 */
[----:B------:R-:W-:-:S02]  /*9c30*/  VIADD R19, R19, 0x40 ;  /* 0x0000004013137836 */ /* 0x000fc40000000000 */
[C---:B------:R-:W-:Y:S01]  /*9c40*/  ISETP.NE.AND P0, PT, R6.reuse, 0x4, PT ;  /* 0x000000040600780c */ /* 0x040fe20003f05270 */
[----:B------:R-:W-:Y:S02]  /*9c50*/  ULEA UR8, UR8, UR13, 0x1 ;  /* 0x0000000d08087291 */ /* 0x000fe4000f8e083f */
[----:B------:R-:W-:Y:S01]  /*9c60*/  UIADD3 UR13, UR13, 0x8400, UR7 ;  /* 0x000084000d0d7890 */ /* 0x000fe2000fffe007 */
[----:B------:R-:W-:Y:S01]  /*9c70*/  SEL R12, RZ, 0x1, P0 ;  /* 0x00000001ff0c7807 */ /* 0x000fe20000000000 */
[----:B------:R-:W-:Y:S01]  /*9c80*/  UIADD3.X UR7, URZ, UR21, URZ, UP0, !UPT ;  /* 0x000000153f077290 */ /* 0x000fe200087fe43f */
[----:B------:R-:W-:Y:S01]  /*9c90*/  SEL R6, R6, RZ, P0 ;  /* 0x000000ff06067207 */ /* 0x000fe20000000000 */
[----:B------:R-:W-:Y:S01]  /*9ca0*/  UIADD3 UR16, UR8, 0x18400, URZ ;  /* 0x0001840008107890 */ /* 0x000fe2000fffe03f */
[----:B------:R-:W-:Y:S02]  /*9cb0*/  LOP3.LUT R5, R5, R12, RZ, 0x3c, !PT ;  /* 0x0000000c05057212 */ /* 0x000fe400078e3cff */
[----:B------:R-:W-:-:S04]  /*9cc0*/  UMOV UR8, UR13 ;  /* 0x0000000d00087c82 */ /* 0x000fc80008000000 */
[----:B------:R1:W-:Y:S02]  /*9cd0*/  UTMALDG.3D [UR8], [UR6], desc[UR14] ;  /* 0x00000e08060075b4 */ /* 0x0003e40008011000 */
[----:B-1----:R-:W-:Y:S01]  /*9ce0*/  UMOV UR8, UR16 ;  /* 0x0000001000087c82 */ /* 0x002fe20008000000 */
[----:B------:R-:W-:Y:S02]  /*9cf0*/  UMOV UR11, UR19 ;  /* 0x00000013000b7c82 */ /* 0x000fe40008000000 */
[----:B------:R1:W-:Y:S02]  /*9d00*/  UTMALDG.3D.MULTICAST [UR8], [UR24], UR23, desc[UR14] ;  /* 0x00000e08180073b4 */ /* 0x0003e40008011817 */
[----:B-1----:R-:W-:Y:S05]  /*9d10*/  @P1 BRA `(.L_x_225) ;  /* 0xfffffffc00441947 */ /* 0x002fea000383ffff */
.L_x_222:
[----:B------:R-:W-:Y:S05]  /*9d20*/  BSYNC B1 ;  /* 0x0000000000017941 */ /* 0x000fea0003800000 */
.L_x_221:
[----:B------:R-:W-:Y:S01]  /*9d30*/  LOP3.LUT P1, RZ, R3, 0xff, RZ, 0xc0, !PT ;  /* 0x000000ff03ff7812 */ /* 0x000fe2000782c0ff */
[----:B------:R-:W-:Y:S01]  /*9d40*/  ULDC.64 UR6, c[0x0][0x8f8] ;  /* 0x00023e0000067ab9 */ /* 0x000fe20000000a00 */
[----:B------:R-:W-:Y:S01]  /*9d50*/  IADD3 R9, R8, R9, RZ ;  /* 0x0000000908097210 */ /* 0x000fe20007ffe0ff */
[----:B------:R-:W-:Y:S01]  /*9d60*/  BSSY B1, `(.L_x_226) ;  /* 0x000006c000017945 */ /* 0x000fe20003800000 */
[----:B------:R-:W-:Y:S01]  /*9d70*/  IADD3 R16, P2, R16, UR46, RZ ;  /* 0x0000002e10107c10 */ /* 0x000fe2000ff5e0ff */
[----:B------:R-:W-:Y:S01]  /*9d80*/  IMAD.MOV.U32 R21, RZ, RZ, -0x1 ;  /* 0xffffffffff157424 */ /* 0x000fe200078e00ff */
[----:B------:R-:W-:Y:S01]  /*9d90*/  SHF.R.U32.HI R3, RZ, 0x2, R9 ;  /* 0x00000002ff037819 */ /* 0x000fe20000011609 */
[----:B------:R-:W-:Y:S01]  /*9da0*/  IMAD.MOV.U32 R20, RZ, RZ, -0x1 ;  /* 0xffffffffff147424 */ /* 0x000fe200078e00ff */
[----:B------:R-:W-:Y:S02]  /*9db0*/  ISETP.GT.U32.AND P0, PT, R9, 0x3, PT ;  /* 0x000000030900780c */ /* 0x000fe40003f04070 */
[----:B------:R-:W-:-:S02]  /*9dc0*/  LOP3.LUT R3, R3, 0x1, RZ, 0xc0, !PT ;  /* 0x0000000103037812 */ /* 0x000fc400078ec0ff */
[----:B------:R-:W-:Y:S01]  /*9dd0*/  ISETP.LT.U32.AND P0, PT, R8, 0x4, P0 ;  /* 0x000000040800780c */ /* 0x000fe20000701070 */
[----:B------:R-:W1:Y:S01]  /*9de0*/  @P1 S2R R5, SR_CgaCtaId ;  /* 0x0000000000051919 */ /* 0x000e620000008800 */
[----:B------:R-:W-:Y:S02]  /*9df0*/  @P1 MOV R4, 0x400 ;  /* 0x0000040000041802 */ /* 0x000fe40000000f00 */
[----:B------:R-:W-:Y:S02]  /*9e00*/  IADD3.X R17, R17, UR39, RZ, P2, !PT ;  /* 0x0000002711117c10 */ /* 0x000fe400097fe4ff */
[----:B------:R-:W-:Y:S02]  /*9e10*/  ISETP.GE.U32.AND P2, PT, R16, UR6, PT ;  /* 0x0000000610007c0c */ /* 0x000fe4000bf46070 */
[----:B------:R-:W-:Y:S02]  /*9e20*/  MOV R13, 0xffffffff ;  /* 0xffffffff000d7802 */ /* 0x000fe40000000f00 */
[----:B------:R-:W-:-:S02]  /*9e30*/  LOP3.LUT R9, R9, 0x3, RZ, 0xc0, !PT ;  /* 0x0000000309097812 */ /* 0x000fc400078ec0ff */
[----:B-1----:R-:W-:-:S04]  /*9e40*/  @P1 LEA R4, R5, R4, 0x18 ;  /* 0x0000000405041211 */ /* 0x002fc800078ec0ff */
[----:B------:R1:W-:Y:S01]  /*9e50*/  @P1 SYNCS.ARRIVE.TRANS64.A1T0 RZ, [R4+URZ+0x88], RZ ;  /* 0x000088ff04ff19a7 */ /* 0x0003e2000810003f */
[----:B------:R-:W-:Y:S02]  /*9e60*/  ISETP.NE.U32.AND P1, PT, R3, 0x1, PT ;  /* 0x000000010300780c */ /* 0x000fe40003f25070 */
[----:B------:R-:W-:Y:S02]  /*9e70*/  SEL R3, RZ, 0x1, !P0 ;  /* 0x00000001ff037807 */ /* 0x000fe40004000000 */
[----:B------:R-:W-:Y:S02]  /*9e80*/  ISETP.GE.U32.AND.EX P0, PT, R17, UR7, PT, P2 ;  /* 0x0000000711007c0c */ /* 0x000fe4000bf06120 */
[----:B------:R-:W-:-:S04]  /*9e90*/  ISETP.GT.U32.AND P1, PT, R8, 0x3, !P1 ;  /* 0x000000030800780c */ /* 0x000fc80004f24070 */
[----:B-1----:R-:W-:-:S04]  /*9ea0*/  SEL R4, RZ, 0x1, !P1 ;  /* 0x00000001ff047807 */ /* 0x002fc80004800000 */
[--C-:B------:R-:W-:Y:S02]  /*9eb0*/  LOP3.LUT R10, R4, R10, R3.reuse, 0x96, !PT ;  /* 0x0000000a040a7212 */ /* 0x100fe400078e9603 */
[----:B------:R-:W-:Y:S02]  /*9ec0*/  PRMT R4, RZ, 0x7610, R4 ;  /* 0x00007610ff047816 */ /* 0x000fe40000000004 */
[----:B------:R-:W-:Y:S01]  /*9ed0*/  PRMT R3, RZ, 0x7610, R3 ;  /* 0x00007610ff037816 */ /* 0x000fe20000000003 */
[----:B------:R-:W-:Y:S06]  /*9ee0*/  @P0 BRA `(.L_x_227) ;  /* 0x00000004004c0947 */ /* 0x000fec0003800000 */
[----:B------:R-:W1:Y:S01]  /*9ef0*/  S2R R14, SR_CTAID.X ;  /* 0x00000000000e7919 */ /* 0x000e620000002500 */
[----:B------:R-:W-:Y:S01]  /*9f00*/  ULDC.64 UR6, c[0x0][0x8d0] ;  /* 0x0002340000067ab9 */ /* 0x000fe20000000a00 */
[----:B------:R-:W2:Y:S01]  /*9f10*/  LDC R15, c[0x0][0x144] ;  /* 0x00005100ff0f7b82 */ /* 0x000ea20000000800 */
[----:B------:R-:W-:Y:S01]  /*9f20*/  ISETP.NE.U32.AND P0, PT, RZ, UR6, PT ;  /* 0x00000006ff007c0c */ /* 0x000fe2000bf05070 */
[----:B------:R-:W3:Y:S01]  /*9f30*/  S2R R12, SR_CTAID.Y ;  /* 0x00000000000c7919 */ /* 0x000ee20000002600 */
[----:B------:R-:W-:Y:S01]  /*9f40*/  ULDC UR8, c[0x0][0x150] ;  /* 0x0000540000087ab9 */ /* 0x000fe20000000800 */
[----:B------:R-:W-:Y:S01]  /*9f50*/  ULDC UR9, c[0x0][0x8d8] ;  /* 0x0002360000097ab9 */ /* 0x000fe20000000800 */
[----:B------:R-:W-:Y:S01]  /*9f60*/  ISETP.NE.AND.EX P0, PT, RZ, UR7, PT, P0 ;  /* 0x00000007ff007c0c */ /* 0x000fe2000bf05300 */
[----:B------:R-:W-:Y:S01]  /*9f70*/  IMAD.MOV.U32 R4, RZ, RZ, R16 ;  /* 0x000000ffff047224 */ /* 0x000fe200078e0010 */
[----:B-1----:R-:W-:-:S05]  /*9f80*/  I2FP.F32.U32 R5, R14 ;  /* 0x0000000e00057245 */ /* 0x002fca0000201000 */
[----:B------:R-:W-:Y:S01]  /*9f90*/  FMUL R19, R5, UR8 ;  /* 0x0000000805137c20 */ /* 0x000fe20008400000 */
[----:B------:R-:W-:-:S05]  /*9fa0*/  IMAD.MOV.U32 R5, RZ, RZ, R17 ;  /* 0x000000ffff057224 */ /* 0x000fca00078e0011 */
[----:B---3--:R-:W-:Y:S05]  /*9fb0*/  @!P0 BRA `(.L_x_228) ;  /* 0x0000000000288947 */ /* 0x008fea0003800000 */
[----:B------:R-:W-:Y:S02]  /*9fc0*/  ULDC UR8, c[0x0][0x8dc] ;  /* 0x0002370000087ab9 */ /* 0x000fe40000000800 */
[----:B------:R-:W-:-:S04]  /*9fd0*/  IADD3 R5, P0, R16, UR8, RZ ;  /* 0x0000000810057c10 */ /* 0x000fc8000ff1e0ff */
[----:B------:R-:W-:-:S05]  /*9fe0*/  IADD3.X R13, RZ, R17, RZ, P0, !PT ;  /* 0x00000011ff0d7210 */ /* 0x000fca00007fe4ff */
[----:B------:R-:W-:-:S04]  /*9ff0*/  IMAD.WIDE.U32 R6, R13, UR6, RZ ;  /* 0x000000060d067c25 */ /* 0x000fc8000f8e00ff */
[----:B------:R-:W-:-:S04]  /*a000*/  IMAD.WIDE.U32 R6, P0, R5, UR7, R6 ;  /* 0x0000000705067c25 */ /* 0x000fc8000f800006 */
[----:B------:R-:W-:-:S04]  /*a010*/  IMAD.WIDE.U32 R4, R5, UR6, RZ ;  /* 0x0000000605047c25 */ /* 0x000fc8000f8e00ff */
[----:B------:R-:W-:Y:S01]  /*a020*/  IMAD.MOV.U32 R4, RZ, RZ, R7 ;  /* 0x000000ffff047224 */ /* 0x000fe200078e0007 */
[----:B------:R-:W-:Y:S01]  /*a030*/  IADD3 RZ, P1, R5, R6, RZ ;  /* 0x0000000605ff7210 */ /* 0x000fe20007f3e0ff */
[----:B------:R-:W-:-:S04]  /*a040*/  IMAD.X R5, RZ, RZ, RZ, P0 ;  /* 0x000000ffff057224 */ /* 0x000fc800000e06ff */
[----:B------:R-:W-:-:S08]  /*a050*/  IMAD.WIDE.U32.X R4, R13, UR7, R4, P1 ;  /* 0x000000070d047c25 */ /* 0x000fd000088e0404 */
.L_x_228:
[--C-:B------:R-:W-:Y:S01]  /*a060*/  SHF.R.U64 R13, R4, UR9, R5.reuse ;  /* 0x00000009040d7c19 */ /* 0x100fe20008001205 */
[----:B------:R-:W1:Y:S01]  /*a070*/  F2I.U32.TRUNC.NTZ R19, R19 ;  /* 0x0000001300137305 */ /* 0x000e62000020f000 */
[----:B------:R-:W-:Y:S01]  /*a080*/  SHF.R.U32.HI R4, RZ, UR9, R5 ;  /* 0x00000009ff047c19 */ /* 0x000fe20008011605 */
[----:B------:R-:W-:Y:S01]  /*a090*/  ULDC.64 UR6, c[0x0][0x8c8] ;  /* 0x0002320000067ab9 */ /* 0x000fe20000000a00 */
[----:B------:R-:W-:Y:S01]  /*a0a0*/  IADD3 R7, P0, RZ, -R13, RZ ;  /* 0x8000000dff077210 */ /* 0x000fe20007f1e0ff */
[----:B------:R-:W-:Y:S01]  /*a0b0*/  ULDC.64 UR8, c[0x0][0x8e8] ;  /* 0x00023a0000087ab9 */ /* 0x000fe20000000a00 */
[----:B------:R-:W3:Y:S02]  /*a0c0*/  LDC R21, c[0x0][0x148] ;  /* 0x00005200ff157b82 */ /* 0x000ee40000000800 */
[----:B------:R-:W-:Y:S02]  /*a0d0*/  IADD3.X R4, RZ, ~R4, RZ, P0, !PT ;  /* 0x80000004ff047210 */ /* 0x000fe400007fe4ff */
[----:B------:R-:W-:-:S03]  /*a0e0*/  ISETP.NE.U32.AND P0, PT, RZ, UR8, PT ;  /* 0x00000008ff007c0c */ /* 0x000fc6000bf05070 */
[----:B------:R-:W-:Y:S01]  /*a0f0*/  IMAD R6, R4, UR6, RZ ;  /* 0x0000000604067c24 */ /* 0x000fe2000f8e02ff */
[----:B------:R-:W-:Y:S01]  /*a100*/  ISETP.NE.AND.EX P0, PT, RZ, UR9, PT, P0 ;  /* 0x00000009ff007c0c */ /* 0x000fe2000bf05300 */
[----:B------:R-:W-:Y:S01]  /*a110*/  IMAD.WIDE.U32 R4, R7, UR6, R16 ;  /* 0x0000000607047c25 */ /* 0x000fe2000f8e0010 */
[----:B------:R-:W-:-:S03]  /*a120*/  ULDC UR6, c[0x0][0x8c0] ;  /* 0x0002300000067ab9 */ /* 0x000fc60000000800 */
[----:B------:R-:W-:Y:S01]  /*a130*/  IMAD R7, R7, UR7, R6 ;  /* 0x0000000707077c24 */ /* 0x000fe2000f8e0206 */
[----:B------:R-:W-:Y:S01]  /*a140*/  ULDC UR7, c[0x0][0x154] ;  /* 0x0000550000077ab9 */ /* 0x000fe20000000800 */
[----:B-1----:R-:W-:Y:S02]  /*a150*/  IMAD.MOV R6, RZ, RZ, -R19 ;  /* 0x000000ffff067224 */ /* 0x002fe400078e0a13 */
[----:B------:R-:W-:Y:S02]  /*a160*/  IMAD.IADD R5, R5, 0x1, R7 ;  /* 0x0000000105057824 */ /* 0x000fe400078e0207 */
[----:B--2---:R-:W-:Y:S01]  /*a170*/  IMAD R14, R15, R6, R14 ;  /* 0x000000060f0e7224 */ /* 0x004fe200078e020e */
[----:B------:R-:W-:Y:S02]  /*a180*/  I2FP.F32.U32 R6, R12 ;  /* 0x0000000c00067245 */ /* 0x000fe40000201000 */
[--C-:B------:R-:W-:Y:S02]  /*a190*/  SHF.R.U64 R15, R4, UR6, R5.reuse ;  /* 0x00000006040f7c19 */ /* 0x100fe40008001205 */
[----:B------:R-:W-:Y:S01]  /*a1a0*/  SHF.R.U32.HI R4, RZ, UR6, R5 ;  /* 0x00000006ff047c19 */ /* 0x000fe20008011605 */
[----:B------:R-:W-:Y:S01]  /*a1b0*/  FMUL R6, R6, UR7 ;  /* 0x0000000706067c20 */ /* 0x000fe20008400000 */
[----:B------:R-:W-:-:S02]  /*a1c0*/  ULDC UR6, c[0x0][0x8b0] ;  /* 0x00022c0000067ab9 */ /* 0x000fc40000000800 */
[--C-:B------:R-:W-:Y:S01]  /*a1d0*/  SHF.R.U32.HI R5, RZ, UR6, R4.reuse ;  /* 0x00000006ff057c19 */ /* 0x100fe20008011604 */
[----:B------:R1:W2:Y:S01]  /*a1e0*/  F2I.U32.TRUNC.NTZ R24, R6 ;  /* 0x0000000600187305 */ /* 0x0002a2000020f000 */
[----:B------:R-:W-:Y:S01]  /*a1f0*/  SHF.R.U64 R20, R15, UR6, R4 ;  /* 0x000000060f147c19 */ /* 0x000fe20008001204 */
[----:B------:R-:W-:Y:S02]  /*a200*/  ULDC UR6, c[0x0][0x900] ;  /* 0x0002400000067ab9 */ /* 0x000fe40000000800 */
[--C-:B------:R-:W-:Y:S02]  /*a210*/  SHF.R.U32.HI R23, RZ, UR6, R5.reuse ;  /* 0x00000006ff177c19 */ /* 0x100fe40008011605 */
[----:B------:R-:W-:-:S03]  /*a220*/  SHF.R.U64 R19, R20, UR6, R5 ;  /* 0x0000000614137c19 */ /* 0x000fc60008001205 */
[----:B------:R-:W-:Y:S01]  /*a230*/  IMAD.MOV.U32 R5, RZ, RZ, R23 ;  /* 0x000000ffff057224 */ /* 0x000fe200078e0017 */
[----:B------:R-:W-:Y:S01]  /*a240*/  MOV R4, R19 ;  /* 0x0000001300047202 */ /* 0x000fe20000000f00 */
[----:B-1----:R-:W-:Y:S06]  /*a250*/  @!P0 BRA `(.L_x_229) ;  /* 0x0000000000288947 */ /* 0x002fec0003800000 */
[----:B------:R-:W-:Y:S02]  /*a260*/  ULDC UR6, c[0x0][0x8f4] ;  /* 0x00023d0000067ab9 */ /* 0x000fe40000000800 */
[----:B------:R-:W-:-:S05]  /*a270*/  IADD3 R5, P0, R19, UR6, RZ ;  /* 0x0000000613057c10 */ /* 0x000fca000ff1e0ff */
[----:B------:R-:W-:-:S04]  /*a280*/  IMAD.X R23, RZ, RZ, R23, P0 ;  /* 0x000000ffff177224 */ /* 0x000fc800000e0617 */
[----:B------:R-:W-:-:S04]  /*a290*/  IMAD.WIDE.U32 R6, R23, UR8, RZ ;  /* 0x0000000817067c25 */ /* 0x000fc8000f8e00ff */
[----:B------:R-:W-:-:S04]  /*a2a0*/  IMAD.WIDE.U32 R6, P0, R5, UR9, R6 ;  /* 0x0000000905067c25 */ /* 0x000fc8000f800006 */
[----:B------:R-:W-:-:S04]  /*a2b0*/  IMAD.WIDE.U32 R4, R5, UR8, RZ ;  /* 0x0000000805047c25 */ /* 0x000fc8000f8e00ff */
[----:B------:R-:W-:Y:S01]  /*a2c0*/  IMAD.MOV.U32 R4, RZ, RZ, R7 ;  /* 0x000000ffff047224 */ /* 0x000fe200078e0007 */
[----:B------:R-:W-:Y:S02]  /*a2d0*/  IADD3 RZ, P1, R5, R6, RZ ;  /* 0x0000000605ff7210 */ /* 0x000fe40007f3e0ff */
[----:B------:R-:W-:-:S03]  /*a2e0*/  IADD3.X R5, RZ, RZ, RZ, P0, !PT ;  /* 0x000000ffff057210 */ /* 0x000fc600007fe4ff */
[----:B------:R-:W-:-:S08]  /*a2f0*/  IMAD.WIDE.U32.X R4, R23, UR9, R4, P1 ;  /* 0x0000000917047c25 */ /* 0x000fd000088e0404 */
.L_x_229:
[----:B------:R-:W-:Y:S01]  /*a300*/  ISETP.NE.AND P0, PT, R2, 0x1, PT ;  /* 0x000000010200780c */ /* 0x000fe20003f05270 */
[----:B------:R-:W-:Y:S01]  /*a310*/  ULDC UR6, c[0x0][0x8f0] ;  /* 0x00023c0000067ab9 */ /* 0x000fe20000000800 */
[----:B------:R-:W-:Y:S01]  /*a320*/  LOP3.LUT R20, R20, UR17, RZ, 0xc0, !PT ;  /* 0x0000001114147c12 */ /* 0x000fe2000f8ec0ff */
[----:B--2---:R-:W-:Y:S01]  /*a330*/  IMAD.MOV R24, RZ, RZ, -R24 ;  /* 0x000000ffff187224 */ /* 0x004fe200078e0a18 */
[----:B------:R-:W-:Y:S01]  /*a340*/  SHF.R.U64 R5, R4, UR6, R5 ;  /* 0x0000000604057c19 */ /* 0x000fe20008001205 */
[----:B------:R-:W-:Y:S01]  /*a350*/  ULDC UR6, c[0x0][0x8e0] ;  /* 0x0002380000067ab9 */ /* 0x000fe20000000800 */
[----:B------:R-:W-:Y:S01]  /*a360*/  LOP3.LUT R6, R15, UR5, RZ, 0xc0, !PT ;  /* 0x000000050f067c12 */ /* 0x000fe2000f8ec0ff */
[----:B------:R-:W-:Y:S01]  /*a370*/  ULDC UR7, c[0x0][0x8b8] ;  /* 0x00022e0000077ab9 */ /* 0x000fe20000000800 */
[C---:B------:R-:W-:Y:S01]  /*a380*/  IADD3 R4, -R5.reuse, RZ, RZ ;  /* 0x000000ff05047210 */ /* 0x040fe20007ffe1ff */
[----:B------:R-:W-:-:S04]  /*a390*/  IMAD R5, R5, UR18, R20 ;  /* 0x0000001205057c24 */ /* 0x000fc8000f8e0214 */
[----:B---3--:R-:W-:Y:S02]  /*a3a0*/  @P0 IMAD R14, R21, R24, R12 ;  /* 0x00000018150e0224 */ /* 0x008fe400078e020c */
[----:B------:R-:W-:Y:S01]  /*a3b0*/  IMAD R19, R4, UR6, R19 ;  /* 0x0000000604137c24 */ /* 0x000fe2000f8e0213 */
[----:B------:R-:W-:Y:S01]  /*a3c0*/  ULDC UR6, c[0x0][0x8a8] ;  /* 0x00022a0000067ab9 */ /* 0x000fe20000000800 */
[----:B------:R-:W-:Y:S02]  /*a3d0*/  IMAD R14, R5, UR7, R14 ;  /* 0x00000007050e7c24 */ /* 0x000fe4000f8e020e */
[----:B------:R-:W-:Y:S02]  /*a3e0*/  IMAD R19, R19, UR6, R6 ;  /* 0x0000000613137c24 */ /* 0x000fe4000f8e0206 */
[----:B------:R-:W-:-:S03]  /*a3f0*/  IMAD.MOV.U32 R4, RZ, RZ, 0x1 ;  /* 0x00000001ff047424 */ /* 0x000fc600078e00ff */
[----:B------:R-:W-:Y:S02]  /*a400*/  SEL R20, R19, R14, !P0 ;  /* 0x0000000e13147207 */ /* 0x000fe40004000000 */
[----:B------:R-:W-:-:S07]  /*a410*/  SEL R21, R14, R19, !P0 ;  /* 0x000000130e157207 */ /* 0x000fce0004000000 */
.L_x_227:
[----:B------:R-:W-:Y:S05]  /*a420*/  BSYNC B1 ;  /* 0x0000000000017941 */ /* 0x000fea0003800000 */
.L_x_226:
[----:B------:R-:W-:-:S13]  /*a430*/  LOP3.LUT P0, RZ, R4, 0xff, RZ, 0xc0, !PT ;  /* 0x000000ff04ff7812 */ /* 0x000fda000780c0ff */
[----:B------:R-:W-:Y:S05]  /*a440*/  @P0 BRA `(.L_x_230) ;  /* 0xfffffff400440947 */ /* 0x000fea000383ffff */
[----:B------:R-:W-:Y:S05]  /*a450*/  BSYNC B0 ;  /* 0x0000000000007941 */ /* 0x000fea0003800000 */
.L_x_219:
[----:B------:R-:W-:-:S03]  /*a460*/  UMOV UR6, 0xffffffff ;  /* 0xffffffff00067882 */ /* 0x000fc60000000000 */
[----:B------:R-:W-:Y:S05]  /*a470*/  BRA.DIV UR6, `(.L_x_231) ;  /* 0x0000000a06cc7947 */ /* 0x000fea000b800000 */
[----:B------:R-:W-:-:S13]  /*a480*/  ELECT P6, URZ, PT ;  /* 0x00000000003f782f */ /* 0x000fda00038c0000 */
.L_x_262:
[----:B------:R-:W-:Y:S05]  /*a490*/  @!P6 BRA `(.L_x_13) ;  /* 0x0000000000a4e947 */ /* 0x000fea0003800000 */
[----:B------:R-:W-:-:S04]  /*a4a0*/  LOP3.LUT R22, R22, 0x2, RZ, 0xfc, !PT ;  /* 0x0000000216167812 */ /* 0x000fc800078efcff */
[----:B------:R-:W-:-:S13]  /*a4b0*/  ISETP.NE.AND P0, PT, R22, 0x3, PT ;  /* 0x000000031600780c */ /* 0x000fda0003f05270 */
[----:B------:R-:W-:Y:S05]  /*a4c0*/  @!P0 BRA `(.L_x_232) ;  /* 0x0000000000048947 */ /* 0x000fea0003800000 */
[----:B-1----:R-:W-:Y:S01]  /*a4d0*/  BPT.TRAP 0x1 ;  /* 0x000000040000795c */ /* 0x002fe20000300000 */
.L_x_232:
[----:B------:R-:W2:Y:S01]  /*a4e0*/  S2R R3, SR_CgaCtaId ;  /* 0x0000000000037919 */ /* 0x000ea20000008800 */
[----:B------:R-:W-:Y:S02]  /*a4f0*/  MOV R0, 0x400 ;  /* 0x0000040000007802 */ /* 0x000fe40000000f00 */
[----:B------:R-:W-:Y:S02]  /*a500*/  SHF.L.U32 R2, R10, 0x1f, RZ ;  /* 0x0000001f0a027819 */ /* 0x000fe400000006ff */
[----:B--2---:R-:W-:-:S05]  /*a510*/  LEA R0, R3, R0, 0x18 ;  /* 0x0000000003007211 */ /* 0x004fca00078ec0ff */
[----:B------:R-:W-:-:S05]  /*a520*/  VIADD R0, R0, 0x20 ;  /* 0x0000002000007836 */ /* 0x000fca0000000000 */
[C---:B------:R-:W-:Y:S01]  /*a530*/  LEA R5, R9.reuse, R0, 0x3 ;  /* 0x0000000009057211 */ /* 0x040fe200078e18ff */
[----:B------:R-:W-:-:S03]  /*a540*/  VIADD R9, R9, 0x1 ;  /* 0x0000000109097836 */ /* 0x000fc60000000000 */
[----:B------:R-:W2:Y:S02]  /*a550*/  SYNCS.PHASECHK.TRANS64.TRYWAIT P0, [R5+URZ], R2 ;  /* 0x00000002050075a7 */ /* 0x000ea4000800017f */
[----:B------:R-:W-:-:S04]  /*a560*/  ISETP.NE.AND P1, PT, R9, 0x4, PT ;  /* 0x000000040900780c */ /* 0x000fc80003f25270 */
[----:B------:R-:W-:Y:S02]  /*a570*/  SEL R3, RZ, 0x1, P1 ;  /* 0x00000001ff037807 */ /* 0x000fe40000800000 */
[----:B------:R-:W-:Y:S02]  /*a580*/  SEL R9, R9, RZ, P1 ;  /* 0x000000ff09097207 */ /* 0x000fe40000800000 */
[----:B------:R-:W-:-:S03]  /*a590*/  LOP3.LUT R10, R10, R3, RZ, 0x3c, !PT ;  /* 0x000000030a0a7212 */ /* 0x000fc600078e3cff */
[----:B------:R-:W-:Y:S01]  /*a5a0*/  IMAD R7, R9, 0x8, R0 ;  /* 0x0000000809077824 */ /* 0x000fe200078e0200 */
[----:B------:R-:W-:Y:S01]  /*a5b0*/  SHF.L.U32 R4, R10, 0x1f, RZ ;  /* 0x0000001f0a047819 */ /* 0x000fe200000006ff */
[----:B--2---:R-:W-:Y:S06]  /*a5c0*/  @!P0 BRA `(.L_x_233) ;  /* 0x0000000800988947 */ /* 0x004fec0003800000 */
.L_x_263:
[----:B------:R-:W3:Y:S01]  /*a5d0*/  SYNCS.PHASECHK.TRANS64.TRYWAIT P0, [R7+URZ], R4 ;  /* 0x00000004070075a7 */ /* 0x000ee2000800017f */
[----:B--2---:R-:W-:-:S04]  /*a5e0*/  IADD3 R2, R9, 0x1, RZ ;  /* 0x0000000109027810 */ /* 0x004fc80007ffe0ff */
[----:B------:R-:W-:-:S04]  /*a5f0*/  ISETP.NE.AND P1, PT, R2, 0x4, PT ;  /* 0x000000040200780c */ /* 0x000fc80003f25270 */
[----:B------:R-:W-:Y:S02]  /*a600*/  SEL R3, RZ, 0x1, P1 ;  /* 0x00000001ff037807 */ /* 0x000fe40000800000 */
[----:B------:R-:W-:Y:S02]  /*a610*/  SEL R9, R2, RZ, P1 ;  /* 0x000000ff02097207 */ /* 0x000fe40000800000 */
[----:B------:R-:W-:-:S03]  /*a620*/  LOP3.LUT R11, R10, R3, RZ, 0x3c, !PT ;  /* 0x000000030a0b7212 */ /* 0x000fc600078e3cff */
[----:B------:R-:W-:Y:S01]  /*a630*/  IMAD R6, R9, 0x8, R0 ;  /* 0x0000000809067824 */ /* 0x000fe200078e0200 */
[----:B------:R-:W-:Y:S01]  /*a640*/  SHF.L.U32 R5, R11, 0x1f, RZ ;  /* 0x0000001f0b057819 */ /* 0x000fe200000006ff */
[----:B---3--:R-:W-:Y:S06]  /*a650*/  @!P0 BRA `(.L_x_234) ;  /* 0x0000000800888947 */ /* 0x008fec0003800000 */
.L_x_264:
[----:B------:R-:W3:Y:S01]  /*a660*/  SYNCS.PHASECHK.TRANS64.TRYWAIT P0, [R6+URZ], R5 ;  /* 0x00000005060075a7 */ /* 0x000ee2000800017f */
[----:B------:R-:W-:-:S05]  /*a670*/  VIADD R2, R9, 0x1 ;  /* 0x0000000109027836 */ /* 0x000fca0000000000 */
[----:B------:R-:W-:-:S04]  /*a680*/  ISETP.NE.AND P1, PT, R2, 0x4, PT ;  /* 0x000000040200780c */ /* 0x000fc80003f25270 */
[----:B--2---:R-:W-:Y:S02]  /*a690*/  SEL R4, RZ, 0x1, P1 ;  /* 0x00000001ff047807 */ /* 0x004fe40000800000 */
[----:B------:R-:W-:Y:S02]  /*a6a0*/  SEL R3, R2, RZ, P1 ;  /* 0x000000ff02037207 */ /* 0x000fe40000800000 */
[----:B------:R-:W-:Y:S01]  /*a6b0*/  LOP3.LUT R4, R11, R4, RZ, 0x3c, !PT ;  /* 0x000000040b047212 */ /* 0x000fe200078e3cff */
[----:B---3--:R-:W-:Y:S06]  /*a6c0*/  @!P0 BRA `(.L_x_235) ;  /* 0x0000000800808947 */ /* 0x008fec0003800000 */
.L_x_265:
[----:B------:R-:W-:Y:S02]  /*a6d0*/  LEA R3, R3, R0, 0x3 ;  /* 0x0000000003037211 */ /* 0x000fe400078e18ff */
[----:B------:R-:W-:-:S07]  /*a6e0*/  SHF.L.U32 R0, R4, 0x1f, RZ ;  /* 0x0000001f04007819 */ /* 0x000fce00000006ff */
.L_x_236:
[----:B---3--:R3:W4:Y:S02]  /*a6f0*/  SYNCS.PHASECHK.TRANS64.TRYWAIT P0, [R3+URZ], R0 ;  /* 0x00000000030075a7 */ /* 0x008724000800017f */
[----:B----4-:R-:W-:Y:S05]  /*a700*/  @!P0 NANOSLEEP.SYNCS 0x989680 ;  /* 0x009896800000895d */ /* 0x010fea0003900000 */
[----:B------:R-:W4:Y:S02]  /*a710*/  @!P0 SYNCS.PHASECHK.TRANS64 P0, [R3+URZ], R0 ;  /* 0x00000000030085a7 */ /* 0x000f24000800007f */
[----:B----4-:R-:W-:Y:S05]  /*a720*/  @!P0 BRA `(.L_x_236) ;  /* 0xfffffffc00f08947 */ /* 0x010fea000383ffff */
.L_x_13:
[----:B-1----:R-:W-:Y:S05]  /*a730*/  BSYNC B6 ;  /* 0x0000000000067941 */ /* 0x002fea0003800000 */
.L_x_11:
[----:B------:R-:W-:Y:S05]  /*a740*/  EXIT ;  /* 0x000000000000794d */ /* 0x000fea0003800000 */
.L_x_26:
[----:B----4-:R4:W1:Y:S02]  /*a750*/  SYNCS.PHASECHK.TRANS64.TRYWAIT P1, [R3+URZ], R0 ;  /* 0x00000000030075a7 */ /* 0x010864000802017f */
[----:B-1----:R-:W-:Y:S05]  /*a760*/  @!P1 NANOSLEEP.SYNCS 0x989680 ;  /* 0x009896800000995d */ /* 0x002fea0003900000 */
[----:B------:R-:W1:Y:S02]  /*a770*/  @!P1 SYNCS.PHASECHK.TRANS64 P1, [R3+URZ], R0 ;  /* 0x00000000030095a7 */ /* 0x000e64000802007f */
[----:B-1----:R-:W-:Y:S05]  /*a780*/  @!P1 BRA `(.L_x_26) ;  /* 0xfffffffc00f09947 */ /* 0x002fea000383ffff */
[----:B------:R-:W-:Y:S05]  /*a790*/  BRA `(.L_x_25) ;  /* 0xffffff7000a07947 */ /* 0x000fea000383ffff */
.L_x_31:
[----:B---3--:R-:W-:-:S04]  /*a7a0*/  IMAD.U32 R5, RZ, RZ, UR4 ;  /* 0x00000004ff057e24 */ /* 0x008fc8000f8e00ff */
[----:B------:R3:W4:Y:S03]  /*a7b0*/  SYNCS.PHASECHK.TRANS64.TRYWAIT P1, [R5+URZ], R4 ;  /* 0x00000004050075a7 */ /* 0x000726000802017f */
[----:B----4-:R-:W-:Y:S05]  /*a7c0*/  @!P1 NANOSLEEP.SYNCS 0x989680 ;  /* 0x009896800000995d */ /* 0x010fea0003900000 */
[----:B------:R-:W4:Y:S02]  /*a7d0*/  @!P1 SYNCS.PHASECHK.TRANS64 P1, [R5+URZ], R4 ;  /* 0x00000004050095a7 */ /* 0x000f24000802007f */
[----:B----4-:R-:W-:Y:S05]  /*a7e0*/  @!P1 BRA `(.L_x_31) ;  /* 0xfffffffc00ec9947 */ /* 0x010fea000383ffff */
[----:B------:R-:W-:Y:S05]  /*a7f0*/  BRA `(.L_x_30) ;  /* 0xffffff74007c7947 */ /* 0x000fea000383ffff */
.L_x_54:
[----:B-1----:R-:W-:-:S04]  /*a800*/  IMAD.U32 R5, RZ, RZ, UR53 ;  /* 0x00000035ff057e24 */ /* 0x002fc8000f8e00ff */
[----:B------:R1:W2:Y:S03]  /*a810*/  SYNCS.PHASECHK.TRANS64.TRYWAIT P2, [R5+URZ+0x40], R4 ;  /* 0x00004004050075a7 */ /* 0x0002a6000804017f */
[----:B--2---:R-:W-:Y:S05]  /*a820*/  @!P2 NANOSLEEP.SYNCS 0x989680 ;  /* 0x009896800000a95d */ /* 0x004fea0003900000 */
[----:B------:R-:W2:Y:S02]  /*a830*/  @!P2 SYNCS.PHASECHK.TRANS64 P2, [R5+URZ+0x40], R4 ;  /* 0x000040040500a5a7 */ /* 0x000ea4000804007f */
[----:B--2---:R-:W-:Y:S05]  /*a840*/  @!P2 BRA `(.L_x_54) ;  /* 0xfffffffc00eca947 */ /* 0x004fea000383ffff */
[----:B------:R-:W-:Y:S05]  /*a850*/  BRA `(.L_x_237) ;  /* 0xffffff84006c7947 */ /* 0x000fea000383ffff */
.L_x_65:
[----:B-1----:R1:W2:Y:S02]  /*a860*/  SYNCS.PHASECHK.TRANS64.TRYWAIT P3, [R4+URZ+0x40], R5 ;  /* 0x00004005040075a7 */ /* 0x0022a4000806017f */
[----:B--2---:R-:W-:Y:S05]  /*a870*/  @!P3 NANOSLEEP.SYNCS 0x989680 ;  /* 0x009896800000b95d */ /* 0x004fea0003900000 */
[----:B------:R-:W2:Y:S02]  /*a880*/  @!P3 SYNCS.PHASECHK.TRANS64 P3, [R4+URZ+0x40], R5 ;  /* 0x000040050400b5a7 */ /* 0x000ea4000806007f */
[----:B--2---:R-:W-:Y:S05]  /*a890*/  @!P3 BRA `(.L_x_65) ;  /* 0xfffffffc00f0b947 */ /* 0x004fea000383ffff */
[----:B------:R-:W-:Y:S05]  /*a8a0*/  BRA `(.L_x_238) ;  /* 0xffffff8c00cc7947 */ /* 0x000fea000383ffff */
.L_x_76:
[----:B-1----:R1:W2:Y:S02]  /*a8b0*/  SYNCS.PHASECHK.TRANS64.TRYWAIT P3, [R4+URZ+0x40], R5 ;  /* 0x00004005040075a7 */ /* 0x0022a4000806017f */
[----:B--2---:R-:W-:Y:S05]  /*a8c0*/  @!P3 NANOSLEEP.SYNCS 0x989680 ;  /* 0x009896800000b95d */ /* 0x004fea0003900000 */
[----:B------:R-:W2:Y:S02]  /*a8d0*/  @!P3 SYNCS.PHASECHK.TRANS64 P3, [R4+URZ+0x40], R5 ;  /* 0x000040050400b5a7 */ /* 0x000ea4000806007f */
[----:B--2---:R-:W-:Y:S05]  /*a8e0*/  @!P3 BRA `(.L_x_76) ;  /* 0xfffffffc00f0b947 */ /* 0x004fea000383ffff */
[----:B------:R-:W-:Y:S05]  /*a8f0*/  BRA `(.L_x_239) ;  /* 0xffffff9400c87947 */ /* 0x000fea000383ffff */
.L_x_87:
[----:B-1----:R1:W2:Y:S02]  /*a900*/  SYNCS.PHASECHK.TRANS64.TRYWAIT P3, [R5+URZ+0x40], R4 ;  /* 0x00004004050075a7 */ /* 0x0022a4000806017f */
[----:B--2---:R-:W-:Y:S05]  /*a910*/  @!P3 NANOSLEEP.SYNCS 0x989680 ;  /* 0x009896800000b95d */ /* 0x004fea0003900000 */
[----:B------:R-:W2:Y:S02]  /*a920*/  @!P3 SYNCS.PHASECHK.TRANS64 P3, [R5+URZ+0x40], R4 ;  /* 0x000040040500b5a7 */ /* 0x000ea4000806007f */
[----:B--2---:R-:W-:Y:S05]  /*a930*/  @!P3 BRA `(.L_x_87) ;  /* 0xfffffffc00f0b947 */ /* 0x004fea000383ffff */
[----:B------:R-:W-:Y:S05]  /*a940*/  BRA `(.L_x_240) ;  /* 0xffffff9c00c87947 */ /* 0x000fea000383ffff */
.L_x_98:
[----:B-1----:R1:W2:Y:S02]  /*a950*/  SYNCS.PHASECHK.TRANS64.TRYWAIT P3, [R4+URZ+0x40], R5 ;  /* 0x00004005040075a7 */ /* 0x0022a4000806017f */
[----:B--2---:R-:W-:Y:S05]  /*a960*/  @!P3 NANOSLEEP.SYNCS 0x989680 ;  /* 0x009896800000b95d */ /* 0x004fea0003900000 */
[----:B------:R-:W2:Y:S02]  /*a970*/  @!P3 SYNCS.PHASECHK.TRANS64 P3, [R4+URZ+0x40], R5 ;  /* 0x000040050400b5a7 */ /* 0x000ea4000806007f */
[----:B--2---:R-:W-:Y:S05]  /*a980*/  @!P3 BRA `(.L_x_98) ;  /* 0xfffffffc00f0b947 */ /* 0x004fea000383ffff */
[----:B------:R-:W-:Y:S05]  /*a990*/  BRA `(.L_x_241) ;  /* 0xffffffa400c87947 */ /* 0x000fea000383ffff */
.L_x_109:
[----:B-1----:R1:W2:Y:S02]  /*a9a0*/  SYNCS.PHASECHK.TRANS64.TRYWAIT P3, [R4+URZ+0x40], R5 ;  /* 0x00004005040075a7 */ /* 0x0022a4000806017f */
[----:B--2---:R-:W-:Y:S05]  /*a9b0*/  @!P3 NANOSLEEP.SYNCS 0x989680 ;  /* 0x009896800000b95d */ /* 0x004fea0003900000 */
[----:B------:R-:W2:Y:S02]  /*a9c0*/  @!P3 SYNCS.PHASECHK.TRANS64 P3, [R4+URZ+0x40], R5 ;  /* 0x000040050400b5a7 */ /* 0x000ea4000806007f */
[----:B--2---:R-:W-:Y:S05]  /*a9d0*/  @!P3 BRA `(.L_x_109) ;  /* 0xfffffffc00f0b947 */ /* 0x004fea000383ffff */
[----:B------:R-:W-:Y:S05]  /*a9e0*/  BRA `(.L_x_242) ;  /* 0xffffffac00c07947 */ /* 0x000fea000383ffff */
.L_x_120:
[----:B-1----:R1:W2:Y:S02]  /*a9f0*/  SYNCS.PHASECHK.TRANS64.TRYWAIT P3, [R4+URZ+0x40], R5 ;  /* 0x00004005040075a7 */ /* 0x0022a4000806017f */
[----:B--2---:R-:W-:Y:S05]  /*aa00*/  @!P3 NANOSLEEP.SYNCS 0x989680 ;  /* 0x009896800000b95d */ /* 0x004fea0003900000 */
[----:B------:R-:W2:Y:S02]  /*aa10*/  @!P3 SYNCS.PHASECHK.TRANS64 P3, [R4+URZ+0x40], R5 ;  /* 0x000040050400b5a7 */ /* 0x000ea4000806007f */
[----:B--2---:R-:W-:Y:S05]  /*aa20*/  @!P3 BRA `(.L_x_120) ;  /* 0xfffffffc00f0b947 */ /* 0x004fea000383ffff */
[----:B------:R-:W-:Y:S05]  /*aa30*/  BRA `(.L_x_243) ;  /* 0xffffffb400b87947 */ /* 0x000fea000383ffff */
.L_x_131:
[----:B-1----:R1:W2:Y:S02]  /*aa40*/  SYNCS.PHASECHK.TRANS64.TRYWAIT P3, [R4+URZ+0x40], R41 ;  /* 0x00004029040075a7 */ /* 0x0022a4000806017f */
[----:B--2---:R-:W-:Y:S05]  /*aa50*/  @!P3 NANOSLEEP.SYNCS 0x989680 ;  /* 0x009896800000b95d */ /* 0x004fea0003900000 */
[----:B------:R-:W2:Y:S02]  /*aa60*/  @!P3 SYNCS.PHASECHK.TRANS64 P3, [R4+URZ+0x40], R41 ;  /* 0x000040290400b5a7 */ /* 0x000ea4000806007f */
[----:B--2---:R-:W-:Y:S05]  /*aa70*/  @!P3 BRA `(.L_x_131) ;  /* 0xfffffffc00f0b947 */ /* 0x004fea000383ffff */
[----:B------:R-:W-:Y:S05]  /*aa80*/  BRA `(.L_x_244) ;  /* 0xffffffbc00a47947 */ /* 0x000fea000383ffff */
.L_x_151:
[----:B-1----:R-:W-:-:S04]  /*aa90*/  MOV R3, UR4 ;  /* 0x0000000400037c02 */ /* 0x002fc80008000f00 */
[----:B------:R1:W2:Y:S03]  /*aaa0*/  SYNCS.PHASECHK.TRANS64.TRYWAIT P0, [R3+URZ+0x88], R0 ;  /* 0x00008800030075a7 */ /* 0x0002a6000800017f */
[----:B--2---:R-:W-:Y:S05]  /*aab0*/  @!P0 NANOSLEEP.SYNCS 0x989680 ;  /* 0x009896800000895d */ /* 0x004fea0003900000 */
[----:B------:R-:W2:Y:S02]  /*aac0*/  @!P0 SYNCS.PHASECHK.TRANS64 P0, [R3+URZ+0x88], R0 ;  /* 0x00008800030085a7 */ /* 0x000ea4000800007f */
[----:B--2---:R-:W-:Y:S05]  /*aad0*/  @!P0 BRA `(.L_x_151) ;  /* 0xfffffffc00ec8947 */ /* 0x004fea000383ffff */
[----:B------:R-:W-:Y:S05]  /*aae0*/  BRA `(.L_x_150) ;  /* 0xffffffd400487947 */ /* 0x000fea000383ffff */
.L_x_160:
[----:B-1----:R-:W-:-:S04]  /*aaf0*/  IMAD.U32 R5, RZ, RZ, UR13 ;  /* 0x0000000dff057e24 */ /* 0x002fc8000f8e00ff */
[----:B------:R1:W2:Y:S03]  /*ab00*/  SYNCS.PHASECHK.TRANS64.TRYWAIT P1, [R5+URZ+0x60], R4 ;  /* 0x00006004050075a7 */ /* 0x0002a6000802017f */
[----:B--2---:R-:W-:Y:S05]  /*ab10*/  @!P1 NANOSLEEP.SYNCS 0x989680 ;  /* 0x009896800000995d */ /* 0x004fea0003900000 */
[----:B------:R-:W2:Y:S02]  /*ab20*/  @!P1 SYNCS.PHASECHK.TRANS64 P1, [R5+URZ+0x60], R4 ;  /* 0x00006004050095a7 */ /* 0x000ea4000802007f */
[----:B--2---:R-:W-:Y:S05]  /*ab30*/  @!P1 BRA `(.L_x_160) ;  /* 0xfffffffc00ec9947 */ /* 0x004fea000383ffff */
[----:B------:R-:W-:Y:S05]  /*ab40*/  BRA `(.L_x_245) ;  /* 0xffffffd8002c7947 */ /* 0x000fea000383ffff */
.L_x_166:
[----:B-12---:R-:W-:-:S04]  /*ab50*/  IMAD.U32 R5, RZ, RZ, UR13 ;  /* 0x0000000dff057e24 */ /* 0x006fc8000f8e00ff */
[----:B------:R1:W2:Y:S03]  /*ab60*/  SYNCS.PHASECHK.TRANS64.TRYWAIT P1, [R5+URZ+0x68], R4 ;  /* 0x00006804050075a7 */ /* 0x0002a6000802017f */
[----:B--2---:R-:W-:Y:S05]  /*ab70*/  @!P1 NANOSLEEP.SYNCS 0x989680 ;  /* 0x009896800000995d */ /* 0x004fea0003900000 */
[----:B------:R-:W2:Y:S02]  /*ab80*/  @!P1 SYNCS.PHASECHK.TRANS64 P1, [R5+URZ+0x68], R4 ;  /* 0x00006804050095a7 */ /* 0x000ea4000802007f */
[----:B--2---:R-:W-:Y:S05]  /*ab90*/  @!P1 BRA `(.L_x_166) ;  /* 0xfffffffc00ec9947 */ /* 0x004fea000383ffff */
[----:B------:R-:W-:Y:S05]  /*aba0*/  BRA `(.L_x_246) ;  /* 0xffffffd800747947 */ /* 0x000fea000383ffff */
.L_x_172:
[----:B-123--:R-:W-:-:S04]  /*abb0*/  MOV R5, UR13 ;  /* 0x0000000d00057c02 */ /* 0x00efc80008000f00 */
[----:B------:R1:W2:Y:S03]  /*abc0*/  SYNCS.PHASECHK.TRANS64.TRYWAIT P1, [R5+URZ+0x70], R4 ;  /* 0x00007004050075a7 */ /* 0x0002a6000802017f */
[----:B--2---:R-:W-:Y:S05]  /*abd0*/  @!P1 NANOSLEEP.SYNCS 0x989680 ;  /* 0x009896800000995d */ /* 0x004fea0003900000 */
[----:B------:R-:W2:Y:S02]  /*abe0*/  @!P1 SYNCS.PHASECHK.TRANS64 P1, [R5+URZ+0x70], R4 ;  /* 0x00007004050095a7 */ /* 0x000ea4000802007f */
[----:B--2---:R-:W-:Y:S05]  /*abf0*/  @!P1 BRA `(.L_x_172) ;  /* 0xfffffffc00ec9947 */ /* 0x004fea000383ffff */
[----:B------:R-:W-:Y:S05]  /*ac00*/  BRA `(.L_x_247) ;  /* 0xffffffd800c47947 */ /* 0x000fea000383ffff */
.L_x_178:
[----:B-1234-:R-:W-:-:S04]  /*ac10*/  IMAD.U32 R5, RZ, RZ, UR13 ;  /* 0x0000000dff057e24 */ /* 0x01efc8000f8e00ff */
[----:B------:R1:W2:Y:S03]  /*ac20*/  SYNCS.PHASECHK.TRANS64.TRYWAIT P1, [R5+URZ+0x78], R4 ;  /* 0x00007804050075a7 */ /* 0x0002a6000802017f */
[----:B--2---:R-:W-:Y:S05]  /*ac30*/  @!P1 NANOSLEEP.SYNCS 0x989680 ;  /* 0x009896800000995d */ /* 0x004fea0003900000 */
[----:B------:R-:W2:Y:S02]  /*ac40*/  @!P1 SYNCS.PHASECHK.TRANS64 P1, [R5+URZ+0x78], R4 ;  /* 0x00007804050095a7 */ /* 0x000ea4000802007f */
[----:B--2---:R-:W-:Y:S05]  /*ac50*/  @!P1 BRA `(.L_x_178) ;  /* 0xfffffffc00ec9947 */ /* 0x004fea000383ffff */
[----:B------:R-:W-:Y:S05]  /*ac60*/  BRA `(.L_x_248) ;  /* 0xffffffdc00147947 */ /* 0x000fea000383ffff */
.L_x_184:
[----:B-1234-:R-:W-:-:S04]  /*ac70*/  IMAD.U32 R5, RZ, RZ, UR13 ;  /* 0x0000000dff057e24 */ /* 0x01efc8000f8e00ff */
[----:B------:R1:W2:Y:S03]  /*ac80*/  SYNCS.PHASECHK.TRANS64.TRYWAIT P1, [R5+URZ+0x60], R4 ;  /* 0x00006004050075a7 */ /* 0x0002a6000802017f */
[----:B--2---:R-:W-:Y:S05]  /*ac90*/  @!P1 NANOSLEEP.SYNCS 0x989680 ;  /* 0x009896800000995d */ /* 0x004fea0003900000 */
[----:B------:R-:W2:Y:S02]  /*aca0*/  @!P1 SYNCS.PHASECHK.TRANS64 P1, [R5+URZ+0x60], R4 ;  /* 0x00006004050095a7 */ /* 0x000ea4000802007f */
[----:B--2---:R-:W-:Y:S05]  /*acb0*/  @!P1 BRA `(.L_x_184) ;  /* 0xfffffffc00ec9947 */ /* 0x004fea000383ffff */
[----:B------:R-:W-:Y:S05]  /*acc0*/  BRA `(.L_x_249) ;  /* 0xffffffdc00687947 */ /* 0x000fea000383ffff */
.L_x_190:
[----:B-1234-:R-:W-:-:S04]  /*acd0*/  MOV R5, UR13 ;  /* 0x0000000d00057c02 */ /* 0x01efc80008000f00 */
[----:B------:R1:W2:Y:S03]  /*ace0*/  SYNCS.PHASECHK.TRANS64.TRYWAIT P1, [R5+URZ+0x68], R4 ;  /* 0x00006804050075a7 */ /* 0x0002a6000802017f */
[----:B--2---:R-:W-:Y:S05]  /*acf0*/  @!P1 NANOSLEEP.SYNCS 0x989680 ;  /* 0x009896800000995d */ /* 0x004fea0003900000 */
[----:B------:R-:W2:Y:S02]  /*ad00*/  @!P1 SYNCS.PHASECHK.TRANS64 P1, [R5+URZ+0x68], R4 ;  /* 0x00006804050095a7 */ /* 0x000ea4000802007f */
[----:B--2---:R-:W-:Y:S05]  /*ad10*/  @!P1 BRA `(.L_x_190) ;  /* 0xfffffffc00ec9947 */ /* 0x004fea000383ffff */
[----:B------:R-:W-:Y:S05]  /*ad20*/  BRA `(.L_x_250) ;  /* 0xffffffdc00ac7947 */ /* 0x000fea000383ffff */
.L_x_196:
[----:B-1234-:R-:W-:-:S04]  /*ad30*/  IMAD.U32 R5, RZ, RZ, UR13 ;  /* 0x0000000dff057e24 */ /* 0x01efc8000f8e00ff */
[----:B------:R1:W2:Y:S03]  /*ad40*/  SYNCS.PHASECHK.TRANS64.TRYWAIT P1, [R5+URZ+0x70], R4 ;  /* 0x00007004050075a7 */ /* 0x0002a6000802017f */
[----:B--2---:R-:W-:Y:S05]  /*ad50*/  @!P1 NANOSLEEP.SYNCS 0x989680 ;  /* 0x009896800000995d */ /* 0x004fea0003900000 */
[----:B------:R-:W2:Y:S02]  /*ad60*/  @!P1 SYNCS.PHASECHK.TRANS64 P1, [R5+URZ+0x70], R4 ;  /* 0x00007004050095a7 */ /* 0x000ea4000802007f */
[----:B--2---:R-:W-:Y:S05]  /*ad70*/  @!P1 BRA `(.L_x_196) ;  /* 0xfffffffc00ec9947 */ /* 0x004fea000383ffff */
[----:B------:R-:W-:Y:S05]  /*ad80*/  BRA `(.L_x_251) ;  /* 0xffffffdc00f07947 */ /* 0x000fea000383ffff */
.L_x_202:
[----:B-1234-:R-:W-:-:S04]  /*ad90*/  IMAD.U32 R5, RZ, RZ, UR13 ;  /* 0x0000000dff057e24 */ /* 0x01efc8000f8e00ff */
[----:B------:R1:W2:Y:S03]  /*ada0*/  SYNCS.PHASECHK.TRANS64.TRYWAIT P1, [R5+URZ+0x78], R4 ;  /* 0x00007804050075a7 */ /* 0x0002a6000802017f */
[----:B--2---:R-:W-:Y:S05]  /*adb0*/  @!P1 NANOSLEEP.SYNCS 0x989680 ;  /* 0x009896800000995d */ /* 0x004fea0003900000 */
[----:B------:R-:W2:Y:S02]  /*adc0*/  @!P1 SYNCS.PHASECHK.TRANS64 P1, [R5+URZ+0x78], R4 ;  /* 0x00007804050095a7 */ /* 0x000ea4000802007f */
[----:B--2---:R-:W-:Y:S05]  /*add0*/  @!P1 BRA `(.L_x_202) ;  /* 0xfffffffc00ec9947 */ /* 0x004fea000383ffff */
[----:B------:R-:W-:Y:S05]  /*ade0*/  BRA `(.L_x_252) ;  /* 0xffffffe000347947 */ /* 0x000fea000383ffff */
.L_x_212:
[----:B------:R1:W1:Y:S02]  /*adf0*/  SYNCS.PHASECHK.TRANS64.TRYWAIT P0, [R0+URZ+0x60], R3 ;  /* 0x00006003000075a7 */ /* 0x000264000800017f */
[----:B-1----:R-:W-:Y:S05]  /*ae00*/  @!P0 NANOSLEEP.SYNCS 0x989680 ;  /* 0x009896800000895d */ /* 0x002fea0003900000 */
[----:B------:R-:W1:Y:S02]  /*ae10*/  @!P0 SYNCS.PHASECHK.TRANS64 P0, [R0+URZ+0x60], R3 ;  /* 0x00006003000085a7 */ /* 0x000e64000800007f */
[----:B-1----:R-:W-:Y:S05]  /*ae20*/  @!P0 BRA `(.L_x_212) ;  /* 0xfffffffc00f08947 */ /* 0x002fea000383ffff */
[----:B------:R-:W-:Y:S05]  /*ae30*/  BRA `(.L_x_253) ;  /* 0xffffffe800187947 */ /* 0x000fea000383ffff */
.L_x_214:
[----:B------:R1:W1:Y:S02]  /*ae40*/  SYNCS.PHASECHK.TRANS64.TRYWAIT P0, [R0+URZ+0x68], R3 ;  /* 0x00006803000075a7 */ /* 0x000264000800017f */
[----:B-1----:R-:W-:Y:S05]  /*ae50*/  @!P0 NANOSLEEP.SYNCS 0x989680 ;  /* 0x009896800000895d */ /* 0x002fea0003900000 */
[----:B------:R-:W1:Y:S02]  /*ae60*/  @!P0 SYNCS.PHASECHK.TRANS64 P0, [R0+URZ+0x68], R3 ;  /* 0x00006803000085a7 */ /* 0x000e64000800007f */
[----:B-1----:R-:W-:Y:S05]  /*ae70*/  @!P0 BRA `(.L_x_214) ;  /* 0xfffffffc00f08947 */ /* 0x002fea000383ffff */
[----:B------:R-:W-:Y:S05]  /*ae80*/  BRA `(.L_x_254) ;  /* 0xffffffe800147947 */ /* 0x000fea000383ffff */
.L_x_216:
[----:B------:R1:W1:Y:S02]  /*ae90*/  SYNCS.PHASECHK.TRANS64.TRYWAIT P0, [R0+URZ+0x70], R3 ;  /* 0x00007003000075a7 */ /* 0x000264000800017f */
[----:B-1----:R-:W-:Y:S05]  /*aea0*/  @!P0 NANOSLEEP.SYNCS 0x989680 ;  /* 0x009896800000895d */ /* 0x002fea0003900000 */
[----:B------:R-:W1:Y:S02]  /*aeb0*/  @!P0 SYNCS.PHASECHK.TRANS64 P0, [R0+URZ+0x70], R3 ;  /* 0x00007003000085a7 */ /* 0x000e64000800007f */
[----:B-1----:R-:W-:Y:S05]  /*aec0*/  @!P0 BRA `(.L_x_216) ;  /* 0xfffffffc00f08947 */ /* 0x002fea000383ffff */
[----:B------:R-:W-:Y:S05]  /*aed0*/  BRA `(.L_x_255) ;  /* 0xffffffe800107947 */ /* 0x000fea000383ffff */
.L_x_220:
[----:B------:R-:W-:Y:S01]  /*aee0*/  BSSY B1, `(.L_x_256) ;  /* 0x0000006000017945 */ /* 0x000fe20003800000 */
[----:B------:R-:W-:-:S07]  /*aef0*/  MOV R15, 0xffffffff ;  /* 0xffffffff000f7802 */ /* 0x000fce0000000f00 */
[----:B------:R-:W-:Y:S05]  /*af00*/  WARPSYNC.COLLECTIVE R15, `(.L_x_257) ;  /* 0x000000000f0c7348 */ /* 0x000fea0003c00000 */
[----:B------:R-:W-:Y:S02]  /*af10*/  ELECT P6, UR62, PT ;  /* 0x00000000003e782f */ /* 0x000fe400038c0000 */
[----:B------:R-:W-:Y:S01]  /*af20*/  MOV R14, UR62 ;  /* 0x0000003e000e7c02 */ /* 0x000fe20008000f00 */
[----:B------:R-:W-:Y:S10]  /*af30*/  ENDCOLLECTIVE ;  /* 0x000000000000791b */ /* 0x000ff40003800000 */
.L_x_257:
[----:B------:R-:W-:Y:S05]  /*af40*/  BSYNC B1 ;  /* 0x0000000000017941 */ /* 0x000fea0003800000 */
.L_x_256:
[----:B------:R-:W-:Y:S05]  /*af50*/  BRA `(.L_x_258) ;  /* 0xffffffe8008c7947 */ /* 0x000fea000383ffff */
.L_x_223:
[----:B--2---:R2:W3:Y:S02]  /*af60*/  SYNCS.PHASECHK.TRANS64.TRYWAIT P0, [R14+URZ+0x20], R7 ;  /* 0x000020070e0075a7 */ /* 0x0044e4000800017f */
[----:B---3--:R-:W-:Y:S05]  /*af70*/  @!P0 NANOSLEEP.SYNCS 0x989680 ;  /* 0x009896800000895d */ /* 0x008fea0003900000 */
[----:B------:R-:W3:Y:S02]  /*af80*/  @!P0 SYNCS.PHASECHK.TRANS64 P0, [R14+URZ+0x20], R7 ;  /* 0x000020070e0085a7 */ /* 0x000ee4000800007f */
[----:B---3--:R-:W-:Y:S05]  /*af90*/  @!P0 BRA `(.L_x_223) ;  /* 0xfffffffc00f08947 */ /* 0x008fea000383ffff */
[----:B------:R-:W-:Y:S05]  /*afa0*/  BRA `(.L_x_259) ;  /* 0xffffffe800c47947 */ /* 0x000fea000383ffff */
.L_x_231:
[----:B------:R-:W-:Y:S01]  /*afb0*/  BSSY B0, `(.L_x_260) ;  /* 0x0000006000007945 */ /* 0x000fe20003800000 */
[----:B------:R-:W-:-:S07]  /*afc0*/  IMAD.MOV.U32 R15, RZ, RZ, -0x1 ;  /* 0xffffffffff0f7424 */ /* 0x000fce00078e00ff */
[----:B-1----:R-:W-:Y:S05]  /*afd0*/  WARPSYNC.COLLECTIVE R15, `(.L_x_261) ;  /* 0x000000000f0c7348 */ /* 0x002fea0003c00000 */
[----:B------:R-:W-:Y:S02]  /*afe0*/  ELECT P6, UR62, PT ;  /* 0x00000000003e782f */ /* 0x000fe400038c0000 */
[----:B------:R-:W-:Y:S01]  /*aff0*/  MOV R14, UR62 ;  /* 0x0000003e000e7c02 */ /* 0x000fe20008000f00 */
[----:B-1----:R-:W-:Y:S10]  /*b000*/  ENDCOLLECTIVE ;  /* 0x000000000000791b */ /* 0x002ff40003800000 */
.L_x_261:
[----:B------:R-:W-:Y:S05]  /*b010*/  BSYNC B0 ;  /* 0x0000000000007941 */ /* 0x000fea0003800000 */
.L_x_260:
[----:B------:R-:W-:Y:S05]  /*b020*/  BRA `(.L_x_262) ;  /* 0xfffffff400187947 */ /* 0x000fea000383ffff */
.L_x_233:
[----:B--2---:R2:W3:Y:S02]  /*b030*/  SYNCS.PHASECHK.TRANS64.TRYWAIT P0, [R5+URZ], R2 ;  /* 0x00000002050075a7 */ /* 0x0044e4000800017f */
[----:B---3--:R-:W-:Y:S05]  /*b040*/  @!P0 NANOSLEEP.SYNCS 0x989680 ;  /* 0x009896800000895d */ /* 0x008fea0003900000 */
[----:B------:R-:W3:Y:S02]  /*b050*/  @!P0 SYNCS.PHASECHK.TRANS64 P0, [R5+URZ], R2 ;  /* 0x00000002050085a7 */ /* 0x000ee4000800007f */
[----:B---3--:R-:W-:Y:S05]  /*b060*/  @!P0 BRA `(.L_x_233) ;  /* 0xfffffffc00f08947 */ /* 0x008fea000383ffff */
[----:B------:R-:W-:Y:S05]  /*b070*/  BRA `(.L_x_263) ;  /* 0xfffffff400547947 */ /* 0x000fea000383ffff */
.L_x_234:
[----:B--2---:R2:W3:Y:S02]  /*b080*/  SYNCS.PHASECHK.TRANS64.TRYWAIT P0, [R7+URZ], R4 ;  /* 0x00000004070075a7 */ /* 0x0044e4000800017f */
[----:B---3--:R-:W-:Y:S05]  /*b090*/  @!P0 NANOSLEEP.SYNCS 0x989680 ;  /* 0x009896800000895d */ /* 0x008fea0003900000 */
[----:B------:R-:W3:Y:S02]  /*b0a0*/  @!P0 SYNCS.PHASECHK.TRANS64 P0, [R7+URZ], R4 ;  /* 0x00000004070085a7 */ /* 0x000ee4000800007f */
[----:B---3--:R-:W-:Y:S05]  /*b0b0*/  @!P0 BRA `(.L_x_234) ;  /* 0xfffffffc00f08947 */ /* 0x008fea000383ffff */
[----:B------:R-:W-:Y:S05]  /*b0c0*/  BRA `(.L_x_264) ;  /* 0xfffffff400647947 */ /* 0x000fea000383ffff */
.L_x_235:
[----:B--2---:R2:W3:Y:S02]  /*b0d0*/  SYNCS.PHASECHK.TRANS64.TRYWAIT P0, [R6+URZ], R5 ;  /* 0x00000005060075a7 */ /* 0x0044e4000800017f */
[----:B---3--:R-:W-:Y:S05]  /*b0e0*/  @!P0 NANOSLEEP.SYNCS 0x989680 ;  /* 0x009896800000895d */ /* 0x008fea0003900000 */
[----:B------:R-:W3:Y:S02]  /*b0f0*/  @!P0 SYNCS.PHASECHK.TRANS64 P0, [R6+URZ], R5 ;  /* 0x00000005060085a7 */ /* 0x000ee4000800007f */
[----:B---3--:R-:W-:Y:S05]  /*b100*/  @!P0 BRA `(.L_x_235) ;  /* 0xfffffffc00f08947 */ /* 0x008fea000383ffff */
[----:B------:R-:W-:Y:S05]  /*b110*/  BRA `(.L_x_265) ;  /* 0xfffffff4006c7947 */ /* 0x000fea000383ffff */
.L_x_266:
[----:B------:R-:W-:-:S00]  /*b120*/  BRA `(.L_x_266) ;  /* 0xfffffffc00fc7947 */ /* 0x000fc0000383ffff */
[----:B------:R-:W-:-:S00]  /*b130*/  NOP ;  /* 0x0000000000007918 */ /* 0x000fc00000000000 */
        /* <DEDUP_REMOVED lines=12> */
.L_x_267:


//--------------------- .nv.global.init           --------------------------
	.section	.nv.global.init,"aw",@progbits
.nv.global.init:
	.type		$str$22,@object
	.size		$str$22,($str$26 - $str$22)
$str$22:
        /*0000*/ 	.byte	0x6b, 0x5f, 0x74, 0x69, 0x6c, 0x65, 0x5f, 0x63, 0x6f, 0x75, 0x6e, 0x74, 0x20, 0x3e, 0x3d, 0x20
        /*0010*/ 	.byte	0x31, 0x00
	.type		$str$26,@object
	.size		$str$26,($str$27 - $str$26)
$str$26:
        /*0012*/ 	.byte	0x28, 0x61, 0x64, 0x64, 0x72, 0x65, 0x73, 0x73, 0x20, 0x26, 0x20, 0x6d, 0x61, 0x73, 0x6b, 0x29
        /*0022*/ 	.byte	0x20, 0x3d, 0x3d, 0x20, 0x30, 0x00
	.type		$str$27,@object
	.size		$str$27,($str$23 - $str$27)
$str$27:
        /*0028*/ 	.byte	0x2f, 0x74, 0x6d, 0x70, 0x2f, 0x63, 0x75, 0x74, 0x6c, 0x61, 0x73, 0x73, 0x5f, 0x73, 0x77, 0x65
        /*0038*/ 	.byte	0x65, 0x70, 0x5f, 0x73, 0x72, 0x63, 0x2f, 0x69, 0x6e, 0x63, 0x6c, 0x75, 0x64, 0x65, 0x2f, 0x63
        /*0048*/ 	.byte	0x75, 0x74, 0x65, 0x2f, 0x70, 0x6f, 0x69, 0x6e, 0x74, 0x65, 0x72, 0x5f, 0x66, 0x6c, 0x61, 0x67
        /*0058*/ 	.byte	0x67, 0x65, 0x64, 0x2e, 0x68, 0x70, 0x70, 0x00
	.type		$str$23,@object
	.size		$str$23,(__unnamed_2 - $str$23)
$str$23:
        /*0060*/ 	.byte	0x2f, 0x74, 0x6d, 0x70, 0x2f, 0x63, 0x75, 0x74, 0x6c, 0x61, 0x73, 0x73, 0x5f, 0x73, 0x77, 0x65
        /*0070*/ 	.byte	0x65, 0x70, 0x5f, 0x73, 0x72, 0x63, 0x2f, 0x69, 0x6e, 0x63, 0x6c, 0x75, 0x64, 0x65, 0x2f, 0x63
        /*0080*/ 	.byte	0x75, 0x74, 0x6c, 0x61, 0x73, 0x73, 0x2f, 0x67, 0x65, 0x6d, 0x6d, 0x2f, 0x63, 0x6f, 0x6c, 0x6c
        /*0090*/ 	.byte	0x65, 0x63, 0x74, 0x69, 0x76, 0x65, 0x2f, 0x73, 0x6d, 0x39, 0x30, 0x5f, 0x6d, 0x6d, 0x61, 0x5f
        /*00a0*/ 	.byte	0x74, 0x6d, 0x61, 0x5f, 0x67, 0x6d, 0x6d, 0x61, 0x5f, 0x73, 0x73, 0x5f, 0x77, 0x61, 0x72, 0x70
        /*00b0*/ 	.byte	0x73, 0x70, 0x65, 0x63, 0x69, 0x61, 0x6c, 0x69, 0x7a, 0x65, 0x64, 0x2e, 0x68, 0x70, 0x70, 0x00
	.type		__unnamed_2,@object
	.size		__unnamed_2,(__unnamed_1 - __unnamed_2)
__unnamed_2:
        /*00c0*/ 	.byte	0x61, 0x75, 0x74, 0x6f, 0x20, 0x63, 0x75, 0x74, 0x65, 0x3a, 0x3a, 0x61, 0x73, 0x5f, 0x70, 0x6f
        /* <DEDUP_REMOVED lines=27> */
        /*0280*/ 	.byte	0x3c, 0x34, 0x30, 0x39, 0x36, 0x3e, 0x3e, 0x3e, 0x3e, 0x3e, 0x5d, 0x00
	.type		__unnamed_1,@object
	.size		__unnamed_1,(.L_0 - __unnamed_1)
__unnamed_1:
        /* <DEDUP_REMOVED lines=182> */
.L_0:


//--------------------- .nv.shared._ZN7cutlass13device_kernelINS_4gemm6kernel13GemmUniversalIN4cute5tupleIJiiiiEEENS1_10collective13CollectiveMmaINS1_34MainloopSm90TmaGmmaWarpSpecializedILi4ENS5_IJNS4_1CILi2EEENSA_ILi1EEESC_EEENS1_35KernelTmaWarpSpecializedCooperativeEEENS5_IJNSA_ILi128EEENSA_ILi256EEENSA_ILi64EEEEEENS_10bfloat16_tENS5_IJlSC_lEEESK_SL_NS4_8TiledMMAINS4_8MMA_AtomIJNS4_4SM904GMMA28MMA_64x256x16_F32BF16BF16_SSILNSP_5MajorE0ELSR_0ELNSP_7ScaleInE1ELSS_1EEEEEENS4_6LayoutISD_NS5_IJSC_NSA_ILi0EEESW_EEEEENS5_IJNS4_10UnderscoreESZ_SZ_EEEEENS4_13SM90_TMA_LOADENS4_14ComposedLayoutINS4_7SwizzleILi3ELi4ELi3EEENS4_18smem_ptr_flag_bitsILi16EEENSV_INS5_IJNSA_ILi8EEESI_EEENS5_IJSI_SC_EEEEEEEvNS4_8identityENS4_23SM90_TMA_LOAD_MULTICASTES1C_vS1D_EENS_8epilogue10collective18CollectiveEpilogueINS1G_22Sm90TmaWarpSpecializedILi4ELi2ELi16ELb1ELb0EEEJSJ_NS5_IJSG_NSA_ILi32EEEEEESK_SL_SK_SL_NS1G_6fusion15FusionCallbacksIS1K_NS1N_17LinCombPerRowBiasISK_fSK_SK_fLi8ELNS_15FloatRoundStyleE2EEESJ_S1M_JEEES12_NS13_INS14_ILi2ELi4ELi3EEES17_NSV_INS5_IJS18_S1L_EEENS5_IJS1L_SC_EEEEEEENS4_17SM75_U32x4_LDSM_NENS4_14SM90_TMA_STOREES1X_NS4_17SM90_U32x4_STSM_NENS4_9Copy_AtomIJS20_NS_6half_tEEEEvEEEvvEEEEvNT_6ParamsE --------------------------
	.section	.nv.shared._ZN7cutlass13device_kernelINS_4gemm6kernel13GemmUniversalIN4cute5tupleIJiiiiEEENS1_10collective13CollectiveMmaINS1_34MainloopSm90TmaGmmaWarpSpecializedILi4ENS5_IJNS4_1CILi2EEENSA_ILi1EEESC_EEENS1_35KernelTmaWarpSpecializedCooperativeEEENS5_IJNSA_ILi128EEENSA_ILi256EEENSA_ILi64EEEEEENS_10bfloat16_tENS5_IJlSC_lEEESK_SL_NS4_8TiledMMAINS4_8MMA_AtomIJNS4_4SM904GMMA28MMA_64x256x16_F32BF16BF16_SSILNSP_5MajorE0ELSR_0ELNSP_7ScaleInE1ELSS_1EEEEEENS4_6LayoutISD_NS5_IJSC_NSA_ILi0EEESW_EEEEENS5_IJNS4_10UnderscoreESZ_SZ_EEEEENS4_13SM90_TMA_LOADENS4_14ComposedLayoutINS4_7SwizzleILi3ELi4ELi3EEENS4_18smem_ptr_flag_bitsILi16EEENSV_INS5_IJNSA_ILi8EEESI_EEENS5_IJSI_SC_EEEEEEEvNS4_8identityENS4_23SM90_TMA_LOAD_MULTICASTES1C_vS1D_EENS_8epilogue10collective18CollectiveEpilogueINS1G_22Sm90TmaWarpSpecializedILi4ELi2ELi16ELb1ELb0EEEJSJ_NS5_IJSG_NSA_ILi32EEEEEESK_SL_SK_SL_NS1G_6fusion15FusionCallbacksIS1K_NS1N_17LinCombPerRowBiasISK_fSK_SK_fLi8ELNS_15FloatRoundStyleE2EEESJ_S1M_JEEES12_NS13_INS14_ILi2ELi4ELi3EEES17_NSV_INS5_IJS18_S1L_EEENS5_IJS1L_SC_EEEEEEENS4_17SM75_U32x4_LDSM_NENS4_14SM90_TMA_STOREES1X_NS4_17SM90_U32x4_STSM_NENS4_9Copy_AtomIJS20_NS_6half_tEEEEvEEEvvEEEEvNT_6ParamsE,"aw",@nobits
	.sectionflags	@""
	.align	16
	.zero		1024


//--------------------- .nv.shared.reserved.0     --------------------------
	.section	.nv.shared.reserved.0,"aw",@nobits
	.weak		__nv_reservedSMEM_offset_0_alias
	.size		__nv_reservedSMEM_offset_0_alias, 0, 0
	.other		__nv_reservedSMEM_offset_0_alias,@"STO_CUDA_RESERVED_SHARED STV_DEFAULT"
__nv_reservedSMEM_offset_0_alias:
	.zero		0


//--------------------- .nv.global                --------------------------
	.section	.nv.global,"aw",@nobits
.nv.global:
	.type		_ZN39_INTERNAL_b6e716a0_4_k_cu_50a8ab48_35064cute1_E,@object
	.size		_ZN39_INTERNAL_b6e716a0_4_k_cu_50a8ab48_35064cute1_E,(_ZN39_INTERNAL_b6e716a0_4_k_cu_50a8ab48_35064cuda3std3__45__cpo6cbeginE - _ZN39_INTERNAL_b6e716a0_4_k_cu_50a8ab48_35064cute1_E)
_ZN39_INTERNAL_b6e716a0_4_k_cu_50a8ab48_35064cute1_E:
	.zero		1
	.type		_ZN39_INTERNAL_b6e716a0_4_k_cu_50a8ab48_35064cuda3std3__45__cpo6cbeginE,@object
	.size		_ZN39_INTERNAL_b6e716a0_4_k_cu_50a8ab48_35064cuda3std3__45__cpo6cbeginE,(_ZN39_INTERNAL_b6e716a0_4_k_cu_50a8ab48_35064cuda3std3__48in_placeE - _ZN39_INTERNAL_b6e716a0_4_k_cu_50a8ab48_35064cuda3std3__45__cpo6cbeginE)
_ZN39_INTERNAL_b6e716a0_4_k_cu_50a8ab48_35064cuda3std3__45__cpo6cbeginE:
	.zero		1
	.type		_ZN39_INTERNAL_b6e716a0_4_k_cu_50a8ab48_35064cuda3std3__48in_placeE,@object
	.size		_ZN39_INTERNAL_b6e716a0_4_k_cu_50a8ab48_35064cuda3std3__48in_placeE,(_ZN39_INTERNAL_b6e716a0_4_k_cu_50a8ab48_35064cuda3std6ranges3__45__cpo9iter_moveE - _ZN39_INTERNAL_b6e716a0_4_k_cu_50a8ab48_35064cuda3std3__48in_placeE)
_ZN39_INTERNAL_b6e716a0_4_k_cu_50a8ab48_35064cuda3std3__48in_placeE:
	.zero		1
	.type		_ZN39_INTERNAL_b6e716a0_4_k_cu_50a8ab48_35064cuda3std6ranges3__45__cpo9iter_moveE,@object
	.size		_ZN39_INTERNAL_b6e716a0_4_k_cu_50a8ab48_35064cuda3std6ranges3__45__cpo9iter_moveE,(_ZN39_INTERNAL_b6e716a0_4_k_cu_50a8ab48_35064cuda3std3__45__cpo5beginE - _ZN39_INTERNAL_b6e716a0_4_k_cu_50a8ab48_35064cuda3std6ranges3__45__cpo9iter_moveE)
_ZN39_INTERNAL_b6e716a0_4_k_cu_50a8ab48_35064cuda3std6ranges3__45__cpo9iter_moveE:
	.zero		1
	.type		_ZN39_INTERNAL_b6e716a0_4_k_cu_50a8ab48_35064cuda3std3__45__cpo5beginE,@object
	.size		_ZN39_INTERNAL_b6e716a0_4_k_cu_50a8ab48_35064cuda3std3__45__cpo5beginE,(_ZN39_INTERNAL_b6e716a0_4_k_cu_50a8ab48_35064cuda3std3__441_GLOBAL__N__b6e716a0_4_k_cu_50a8ab48_35066ignoreE - _ZN39_INTERNAL_b6e716a0_4_k_cu_50a8ab48_35064cuda3std3__45__cpo5beginE)
_ZN39_INTERNAL_b6e716a0_4_k_cu_50a8ab48_35064cuda3std3__45__cpo5beginE:
	.zero		1
	.type		_ZN39_INTERNAL_b6e716a0_4_k_cu_50a8ab48_35064cuda3std3__441_GLOBAL__N__b6e716a0_4_k_cu_50a8ab48_35066ignoreE,@object
	.size		_ZN39_INTERNAL_b6e716a0_4_k_cu_50a8ab48_35064cuda3std3__441_GLOBAL__N__b6e716a0_4_k_cu_50a8ab48_35066ignoreE,(_ZN39_INTERNAL_b6e716a0_4_k_cu_50a8ab48_35064cute7productE - _ZN39_INTERNAL_b6e716a0_4_k_cu_50a8ab48_35064cuda3std3__441_GLOBAL__N__b6e716a0_4_k_cu_50a8ab48_35066ignoreE)
_ZN39_INTERNAL_b6e716a0_4_k_cu_50a8ab48_35064cuda3std3__441_GLOBAL__N__b6e716a0_4_k_cu_50a8ab48_35066ignoreE:
	.zero		1
	.type		_ZN39_INTERNAL_b6e716a0_4_k_cu_50a8ab48_35064cute7productE,@object
	.size		_ZN39_INTERNAL_b6e716a0_4_k_cu_50a8ab48_35064cute7productE,(_ZN39_INTERNAL_b6e716a0_4_k_cu_50a8ab48_35064cuda3std3__45__cpo3endE - _ZN39_INTERNAL_b6e716a0_4_k_cu_50a8ab48_35064cute7productE)
_ZN39_INTERNAL_b6e716a0_4_k_cu_50a8ab48_35064cute7productE:
	.zero		1
	.type		_ZN39_INTERNAL_b6e716a0_4_k_cu_50a8ab48_35064cuda3std3__45__cpo3endE,@object
	.size		_ZN39_INTERNAL_b6e716a0_4_k_cu_50a8ab48_35064cuda3std3__45__cpo3endE,(_ZN39_INTERNAL_b6e716a0_4_k_cu_50a8ab48_35064cuda3std3__419piecewise_constructE - _ZN39_INTERNAL_b6e716a0_4_k_cu_50a8ab48_35064cuda3std3__45__cpo3endE)
_ZN39_INTERNAL_b6e716a0_4_k_cu_50a8ab48_35064cuda3std3__45__cpo3endE:
	.zero		1
	.type		_ZN39_INTERNAL_b6e716a0_4_k_cu_50a8ab48_35064cuda3std3__419piecewise_constructE,@object
	.size		_ZN39_INTERNAL_b6e716a0_4_k_cu_50a8ab48_35064cuda3std3__419piecewise_constructE,(_ZN39_INTERNAL_b6e716a0_4_k_cu_50a8ab48_35064cuda3std3__45__cpo4cendE - _ZN39_INTERNAL_b6e716a0_4_k_cu_50a8ab48_35064cuda3std3__419piecewise_constructE)
_ZN39_INTERNAL_b6e716a0_4_k_cu_50a8ab48_35064cuda3std3__419piecewise_constructE:
	.zero		1
	.type		_ZN39_INTERNAL_b6e716a0_4_k_cu_50a8ab48_35064cuda3std3__45__cpo4cendE,@object
	.size		_ZN39_INTERNAL_b6e716a0_4_k_cu_50a8ab48_35064cuda3std3__45__cpo4cendE,(_ZN39_INTERNAL_b6e716a0_4_k_cu_50a8ab48_35064cuda3std6ranges3__45__cpo4swapE - _ZN39_INTERNAL_b6e716a0_4_k_cu_50a8ab48_35064cuda3std3__45__cpo4cendE)
_ZN39_INTERNAL_b6e716a0_4_k_cu_50a8ab48_35064cuda3std3__45__cpo4cendE:
	.zero		1
	.type		_ZN39_INTERNAL_b6e716a0_4_k_cu_50a8ab48_35064cuda3std6ranges3__45__cpo4swapE,@object
	.size		_ZN39_INTERNAL_b6e716a0_4_k_cu_50a8ab48_35064cuda3std6ranges3__45__cpo4swapE,(.L_9 - _ZN39_INTERNAL_b6e716a0_4_k_cu_50a8ab48_35064cuda3std6ranges3__45__cpo4swapE)
_ZN39_INTERNAL_b6e716a0_4_k_cu_50a8ab48_35064cuda3std6ranges3__45__cpo4swapE:
	.zero		1
.L_9:


//--------------------- .nv.constant0._ZN7cutlass13device_kernelINS_4gemm6kernel13GemmUniversalIN4cute5tupleIJiiiiEEENS1_10collective13CollectiveMmaINS1_34MainloopSm90TmaGmmaWarpSpecializedILi4ENS5_IJNS4_1CILi2EEENSA_ILi1EEESC_EEENS1_35KernelTmaWarpSpecializedCooperativeEEENS5_IJNSA_ILi128EEENSA_ILi256EEENSA_ILi64EEEEEENS_10bfloat16_tENS5_IJlSC_lEEESK_SL_NS4_8TiledMMAINS4_8MMA_AtomIJNS4_4SM904GMMA28MMA_64x256x16_F32BF16BF16_SSILNSP_5MajorE0ELSR_0ELNSP_7ScaleInE1ELSS_1EEEEEENS4_6LayoutISD_NS5_IJSC_NSA_ILi0EEESW_EEEEENS5_IJNS4_10UnderscoreESZ_SZ_EEEEENS4_13SM90_TMA_LOADENS4_14ComposedLayoutINS4_7SwizzleILi3ELi4ELi3EEENS4_18smem_ptr_flag_bitsILi16EEENSV_INS5_IJNSA_ILi8EEESI_EEENS5_IJSI_SC_EEEEEEEvNS4_8identityENS4_23SM90_TMA_LOAD_MULTICASTES1C_vS1D_EENS_8epilogue10collective18CollectiveEpilogueINS1G_22Sm90TmaWarpSpecializedILi4ELi2ELi16ELb1ELb0EEEJSJ_NS5_IJSG_NSA_ILi32EEEEEESK_SL_SK_SL_NS1G_6fusion15FusionCallbacksIS1K_NS1N_17LinCombPerRowBiasISK_fSK_SK_fLi8ELNS_15FloatRoundStyleE2EEESJ_S1M_JEEES12_NS13_INS14_ILi2ELi4ELi3EEES17_NSV_INS5_IJS18_S1L_EEENS5_IJS1L_SC_EEEEEEENS4_17SM75_U32x4_LDSM_NENS4_14SM90_TMA_STOREES1X_NS4_17SM90_U32x4_STSM_NENS4_9Copy_AtomIJS20_NS_6half_tEEEEvEEEvvEEEEvNT_6ParamsE --------------------------
	.section	.nv.constant0._ZN7cutlass13device_kernelINS_4gemm6kernel13GemmUniversalIN4cute5tupleIJiiiiEEENS1_10collective13CollectiveMmaINS1_34MainloopSm90TmaGmmaWarpSpecializedILi4ENS5_IJNS4_1CILi2EEENSA_ILi1EEESC_EEENS1_35KernelTmaWarpSpecializedCooperativeEEENS5_IJNSA_ILi128EEENSA_ILi256EEENSA_ILi64EEEEEENS_10bfloat16_tENS5_IJlSC_lEEESK_SL_NS4_8TiledMMAINS4_8MMA_AtomIJNS4_4SM904GMMA28MMA_64x256x16_F32BF16BF16_SSILNSP_5MajorE0ELSR_0ELNSP_7ScaleInE1ELSS_1EEEEEENS4_6LayoutISD_NS5_IJSC_NSA_ILi0EEESW_EEEEENS5_IJNS4_10UnderscoreESZ_SZ_EEEEENS4_13SM90_TMA_LOADENS4_14ComposedLayoutINS4_7SwizzleILi3ELi4ELi3EEENS4_18smem_ptr_flag_bitsILi16EEENSV_INS5_IJNSA_ILi8EEESI_EEENS5_IJSI_SC_EEEEEEEvNS4_8identityENS4_23SM90_TMA_LOAD_MULTICASTES1C_vS1D_EENS_8epilogue10collective18CollectiveEpilogueINS1G_22Sm90TmaWarpSpecializedILi4ELi2ELi16ELb1ELb0EEEJSJ_NS5_IJSG_NSA_ILi32EEEEEESK_SL_SK_SL_NS1G_6fusion15FusionCallbacksIS1K_NS1N_17LinCombPerRowBiasISK_fSK_SK_fLi8ELNS_15FloatRoundStyleE2EEESJ_S1M_JEEES12_NS13_INS14_ILi2ELi4ELi3EEES17_NSV_INS5_IJS18_S1L_EEENS5_IJS1L_SC_EEEEEEENS4_17SM75_U32x4_LDSM_NENS4_14SM90_TMA_STOREES1X_NS4_17SM90_U32x4_STSM_NENS4_9Copy_AtomIJS20_NS_6half_tEEEEvEEEvvEEEEvNT_6ParamsE,"a",@progbits
	.sectionflags	@""
	.align	4
.nv.constant0._ZN7cutlass13device_kernelINS_4gemm6kernel13GemmUniversalIN4cute5tupleIJiiiiEEENS1_10collective13CollectiveMmaINS1_34MainloopSm90TmaGmmaWarpSpecializedILi4ENS5_IJNS4_1CILi2EEENSA_ILi1EEESC_EEENS1_35KernelTmaWarpSpecializedCooperativeEEENS5_IJNSA_ILi128EEENSA_ILi256EEENSA_ILi64EEEEEENS_10bfloat16_tENS5_IJlSC_lEEESK_SL_NS4_8TiledMMAINS4_8MMA_AtomIJNS4_4SM904GMMA28MMA_64x256x16_F32BF16BF16_SSILNSP_5MajorE0ELSR_0ELNSP_7ScaleInE1ELSS_1EEEEEENS4_6LayoutISD_NS5_IJSC_NSA_ILi0EEESW_EEEEENS5_IJNS4_10UnderscoreESZ_SZ_EEEEENS4_13SM90_TMA_LOADENS4_14ComposedLayoutINS4_7SwizzleILi3ELi4ELi3EEENS4_18smem_ptr_flag_bitsILi16EEENSV_INS5_IJNSA_ILi8EEESI_EEENS5_IJSI_SC_EEEEEEEvNS4_8identityENS4_23SM90_TMA_LOAD_MULTICASTES1C_vS1D_EENS_8epilogue10collective18CollectiveEpilogueINS1G_22Sm90TmaWarpSpecializedILi4ELi2ELi16ELb1ELb0EEEJSJ_NS5_IJSG_NSA_ILi32EEEEEESK_SL_SK_SL_NS1G_6fusion15FusionCallbacksIS1K_NS1N_17LinCombPerRowBiasISK_fSK_SK_fLi8ELNS_15FloatRoundStyleE2EEESJ_S1M_JEEES12_NS13_INS14_ILi2ELi4ELi3EEES17_NSV_INS5_IJS18_S1L_EEENS5_IJS1L_SC_EEEEEEENS4_17SM75_U32x4_LDSM_NENS4_14SM90_TMA_STOREES1X_NS4_17SM90_U32x4_STSM_NENS4_9Copy_AtomIJS20_NS_6half_tEEEEvEEEvvEEEEvNT_6ParamsE:
	.zero		2432


//--------------------- SYMBOLS --------------------------

	.type		.nv.reservedSmem.offset0,@object
	.size		.nv.reservedSmem.offset0,0x4
	.type		__assertfail,@function
